//
// Generated by NVIDIA NVVM Compiler
//
// Compiler Build ID: CL-36424714
// Cuda compilation tools, release 13.0, V13.0.88
// Based on NVVM 20.0.0
//

.version 9.0
.target sm_100
.address_size 64

	// .globl	main_kernel
// _ZZ11main_kernelE15PadInput_shared has been demoted
// _ZZ11main_kernelE13weight_shared has been demoted

.visible .entry main_kernel(
	.param .u64 .ptr .align 1 main_kernel_param_0,
	.param .u64 .ptr .align 1 main_kernel_param_1,
	.param .u64 .ptr .align 1 main_kernel_param_2
)
.maxntid 218
{
	.reg .pred 	%p<44>;
	.reg .b16 	%rs<48>;
	.reg .b32 	%r<179>;
	.reg .b32 	%f<368>;
	.reg .b64 	%rd<63>;
	// demoted variable
	.shared .align 4 .b8 _ZZ11main_kernelE15PadInput_shared[10992];
	// demoted variable
	.shared .align 4 .b8 _ZZ11main_kernelE13weight_shared[2688];
	ld.param.u64 	%rd9, [main_kernel_param_1];
	ld.param.u64 	%rd10, [main_kernel_param_2];
	cvta.to.global.u64 	%rd1, %rd10;
	cvta.to.global.u64 	%rd2, %rd9;
	mov.u32 	%r1, %ctaid.x;
	setp.lt.u32 	%p2, %r1, 16;
	mov.u32 	%r52, %tid.x;
	setp.lt.u32 	%p3, %r52, 9;
	mov.f32 	%f334, 0f00000000;
	or.pred  	%p4, %p2, %p3;
	@%p4 bra 	$L__BB0_2;
	shr.u32 	%r53, %r1, 3;
	mad.lo.s32 	%r54, %r53, 1344, %r52;
	add.s32 	%r55, %r54, -2025;
	mul.wide.u32 	%rd11, %r55, 4;
	add.s64 	%rd12, %rd2, %rd11;
	ld.global.nc.f32 	%f334, [%rd12];
$L__BB0_2:
	setp.lt.u32 	%p5, %r1, 16;
	shl.b32 	%r56, %r52, 2;
	mov.u32 	%r57, _ZZ11main_kernelE15PadInput_shared;
	add.s32 	%r3, %r57, %r56;
	st.shared.f32 	[%r3], %f334;
	mov.f32 	%f335, 0f00000000;
	@%p5 bra 	$L__BB0_4;
	shr.u32 	%r58, %r1, 3;
	cvt.u16.u32 	%rs4, %r52;
	add.s16 	%rs5, %rs4, 218;
	mul.hi.u16 	%rs6, %rs5, -21845;
	shr.u16 	%rs7, %rs6, 1;
	mul.lo.s16 	%rs8, %rs7, 3;
	sub.s16 	%rs9, %rs5, %rs8;
	cvt.u32.u16 	%r59, %rs9;
	add.s16 	%rs10, %rs4, 2;
	and.b16  	%rs11, %rs10, 255;
	mul.lo.s16 	%rs12, %rs11, 171;
	shr.u16 	%rs13, %rs12, 9;
	mul.lo.s16 	%rs14, %rs13, 3;
	sub.s16 	%rs15, %rs10, %rs14;
	cvt.u32.u16 	%r60, %rs15;
	and.b32  	%r61, %r60, 255;
	mad.lo.s32 	%r62, %r58, 1344, %r52;
	sub.s32 	%r63, %r62, %r59;
	add.s32 	%r64, %r63, %r61;
	add.s32 	%r65, %r64, -1807;
	mul.wide.u32 	%rd13, %r65, 4;
	add.s64 	%rd14, %rd2, %rd13;
	ld.global.nc.f32 	%f335, [%rd14];
$L__BB0_4:
	setp.lt.u32 	%p6, %r1, 16;
	add.s32 	%r66, %r52, 218;
	cvt.u16.u32 	%rs16, %r66;
	mul.hi.u16 	%rs17, %rs16, -21845;
	shr.u16 	%rs18, %rs17, 1;
	mul.lo.s16 	%rs19, %rs18, 3;
	sub.s16 	%rs20, %rs16, %rs19;
	cvt.u32.u16 	%r67, %rs20;
	sub.s32 	%r4, %r66, %r67;
	cvt.u16.u32 	%rs1, %r52;
	add.s16 	%rs21, %rs1, 2;
	and.b16  	%rs22, %rs21, 255;
	mul.lo.s16 	%rs23, %rs22, 171;
	shr.u16 	%rs24, %rs23, 9;
	mul.lo.s16 	%rs25, %rs24, 3;
	sub.s16 	%rs2, %rs21, %rs25;
	cvt.u32.u16 	%r68, %rs2;
	and.b32  	%r5, %r68, 255;
	sub.s32 	%r69, %r52, %r67;
	add.s32 	%r70, %r69, %r5;
	shl.b32 	%r71, %r70, 2;
	add.s32 	%r6, %r57, %r71;
	st.shared.f32 	[%r6+872], %f335;
	mov.f32 	%f336, 0f00000000;
	@%p6 bra 	$L__BB0_6;
	shr.u32 	%r73, %r1, 3;
	add.s16 	%rs27, %rs1, 436;
	mul.hi.u16 	%rs28, %rs27, -21845;
	shr.u16 	%rs29, %rs28, 1;
	mul.lo.s16 	%rs30, %rs29, 3;
	sub.s16 	%rs31, %rs27, %rs30;
	cvt.u32.u16 	%r74, %rs31;
	add.s16 	%rs32, %rs1, 1;
	and.b16  	%rs33, %rs32, 255;
	mul.lo.s16 	%rs34, %rs33, 171;
	shr.u16 	%rs35, %rs34, 9;
	mul.lo.s16 	%rs36, %rs35, 3;
	sub.s16 	%rs37, %rs32, %rs36;
	cvt.u32.u16 	%r75, %rs37;
	and.b32  	%r76, %r75, 255;
	mad.lo.s32 	%r77, %r73, 1344, %r52;
	sub.s32 	%r78, %r77, %r74;
	add.s32 	%r79, %r78, %r76;
	add.s32 	%r80, %r79, -1589;
	mul.wide.u32 	%rd15, %r80, 4;
	add.s64 	%rd16, %rd2, %rd15;
	ld.global.nc.f32 	%f336, [%rd16];
$L__BB0_6:
	add.s32 	%r81, %r52, 436;
	cvt.u16.u32 	%rs38, %r81;
	mul.hi.u16 	%rs39, %rs38, -21845;
	shr.u16 	%rs40, %rs39, 1;
	mul.lo.s16 	%rs41, %rs40, 3;
	sub.s16 	%rs42, %rs38, %rs41;
	cvt.u32.u16 	%r82, %rs42;
	sub.s32 	%r7, %r81, %r82;
	add.s16 	%rs43, %rs1, 1;
	and.b16  	%rs44, %rs43, 255;
	mul.lo.s16 	%rs45, %rs44, 171;
	shr.u16 	%rs46, %rs45, 9;
	mul.lo.s16 	%rs47, %rs46, 3;
	sub.s16 	%rs3, %rs43, %rs47;
	cvt.u32.u16 	%r83, %rs3;
	and.b32  	%r8, %r83, 255;
	sub.s32 	%r84, %r52, %r82;
	add.s32 	%r85, %r84, %r8;
	shl.b32 	%r86, %r85, 2;
	add.s32 	%r9, %r57, %r86;
	st.shared.f32 	[%r9+1744], %f336;
	setp.gt.u32 	%p7, %r52, 32;
	shl.b32 	%r88, %r52, 4;
	mov.u32 	%r89, _ZZ11main_kernelE13weight_shared;
	add.s32 	%r10, %r89, %r88;
	@%p7 bra 	$L__BB0_10;
	setp.lt.u32 	%p10, %r1, 16;
	setp.gt.u32 	%p11, %r52, 26;
	mov.f32 	%f337, 0f00000000;
	or.pred  	%p12, %p10, %p11;
	@%p12 bra 	$L__BB0_9;
	shr.u32 	%r90, %r1, 3;
	mad.lo.s32 	%r91, %r90, 1344, %r52;
	add.s32 	%r92, %r91, -1371;
	mul.wide.u32 	%rd17, %r92, 4;
	add.s64 	%rd18, %rd2, %rd17;
	ld.global.nc.f32 	%f337, [%rd18];
$L__BB0_9:
	st.shared.f32 	[%r3+2616], %f337;
	bra.uni 	$L__BB0_11;
$L__BB0_10:
	setp.gt.u32 	%p9, %r52, 41;
	mov.pred 	%p43, 0;
	@%p9 bra 	$L__BB0_12;
$L__BB0_11:
	shl.b32 	%r93, %r52, 5;
	and.b32  	%r94, %r93, 8128;
	shl.b32 	%r95, %r1, 3;
	and.b32  	%r96, %r95, 56;
	or.b32  	%r97, %r94, %r96;
	and.b32  	%r99, %r56, 4;
	or.b32  	%r100, %r97, %r99;
	mul.wide.u32 	%rd19, %r100, 4;
	add.s64 	%rd20, %rd1, %rd19;
	ld.global.nc.v4.f32 	{%f69, %f70, %f71, %f72}, [%rd20];
	st.shared.v4.f32 	[%r10], {%f69, %f70, %f71, %f72};
	mov.pred 	%p43, -1;
$L__BB0_12:
	setp.lt.u32 	%p14, %r52, 9;
	// begin inline asm
	cp.async.commit_group;
	// end inline asm
	setp.lt.u32 	%p15, %r1, 8;
	mov.f32 	%f338, 0f00000000;
	or.pred  	%p16, %p15, %p14;
	@%p16 bra 	$L__BB0_14;
	shr.u32 	%r101, %r1, 3;
	mad.lo.s32 	%r102, %r101, 1344, %r52;
	add.s32 	%r103, %r102, -681;
	mul.wide.u32 	%rd21, %r103, 4;
	add.s64 	%rd22, %rd2, %rd21;
	ld.global.nc.f32 	%f338, [%rd22];
$L__BB0_14:
	setp.lt.u32 	%p17, %r1, 8;
	st.shared.f32 	[%r3+2748], %f338;
	mov.f32 	%f339, 0f00000000;
	@%p17 bra 	$L__BB0_16;
	shr.u32 	%r104, %r1, 3;
	mad.lo.s32 	%r105, %r104, 1344, %r5;
	add.s32 	%r106, %r105, %r4;
	add.s32 	%r107, %r106, -681;
	mul.wide.u32 	%rd23, %r107, 4;
	add.s64 	%rd24, %rd2, %rd23;
	ld.global.nc.f32 	%f339, [%rd24];
$L__BB0_16:
	setp.lt.u32 	%p18, %r1, 8;
	st.shared.f32 	[%r6+3620], %f339;
	mov.f32 	%f340, 0f00000000;
	@%p18 bra 	$L__BB0_18;
	shr.u32 	%r108, %r1, 3;
	mad.lo.s32 	%r109, %r108, 1344, %r8;
	add.s32 	%r110, %r109, %r7;
	add.s32 	%r111, %r110, -681;
	mul.wide.u32 	%rd25, %r111, 4;
	add.s64 	%rd26, %rd2, %rd25;
	ld.global.nc.f32 	%f340, [%rd26];
$L__BB0_18:
	setp.gt.u32 	%p19, %r52, 32;
	st.shared.f32 	[%r9+4492], %f340;
	@%p19 bra 	$L__BB0_22;
	setp.lt.u32 	%p20, %r1, 8;
	setp.gt.u32 	%p21, %r52, 26;
	mov.f32 	%f341, 0f00000000;
	or.pred  	%p22, %p20, %p21;
	@%p22 bra 	$L__BB0_21;
	shr.u32 	%r112, %r1, 3;
	mad.lo.s32 	%r113, %r112, 1344, %r52;
	add.s32 	%r114, %r113, -27;
	mul.wide.u32 	%rd27, %r114, 4;
	add.s64 	%rd28, %rd2, %rd27;
	ld.global.nc.f32 	%f341, [%rd28];
$L__BB0_21:
	st.shared.f32 	[%r3+5364], %f341;
$L__BB0_22:
	shl.b32 	%r115, %r52, 5;
	and.b32  	%r116, %r115, 8128;
	shl.b32 	%r117, %r1, 3;
	and.b32  	%r118, %r117, 56;
	and.b32  	%r120, %r56, 4;
	or.b32  	%r11, %r118, %r116;
	or.b32  	%r121, %r11, %r120;
	mul.wide.u32 	%rd29, %r121, 4;
	add.s64 	%rd3, %rd1, %rd29;
	not.pred 	%p23, %p43;
	@%p23 bra 	$L__BB0_24;
	ld.global.nc.v4.f32 	{%f77, %f78, %f79, %f80}, [%rd3+5376];
	st.shared.v4.f32 	[%r10+672], {%f77, %f78, %f79, %f80};
$L__BB0_24:
	setp.lt.u32 	%p24, %r52, 9;
	// begin inline asm
	cp.async.commit_group;
	// end inline asm
	shr.u32 	%r12, %r1, 3;
	mul.lo.s32 	%r13, %r12, 1344;
	add.s32 	%r122, %r52, %r13;
	mul.wide.u32 	%rd30, %r122, 4;
	add.s64 	%rd4, %rd2, %rd30;
	mov.f32 	%f342, 0f00000000;
	@%p24 bra 	$L__BB0_26;
	ld.global.nc.f32 	%f342, [%rd4+2652];
$L__BB0_26:
	setp.gt.u32 	%p25, %r52, 32;
	st.shared.f32 	[%r3+5496], %f342;
	cvt.u64.u32 	%rd31, %r4;
	cvt.u64.u16 	%rd32, %rs2;
	and.b64  	%rd33, %rd32, 255;
	cvt.u64.u32 	%rd34, %r13;
	add.s64 	%rd35, %rd34, %rd33;
	add.s64 	%rd36, %rd35, %rd31;
	shl.b64 	%rd37, %rd36, 2;
	add.s64 	%rd5, %rd2, %rd37;
	ld.global.nc.f32 	%f82, [%rd5+2652];
	st.shared.f32 	[%r6+6368], %f82;
	cvt.u64.u32 	%rd38, %r7;
	cvt.u64.u16 	%rd39, %rs3;
	and.b64  	%rd40, %rd39, 255;
	add.s64 	%rd41, %rd34, %rd40;
	add.s64 	%rd42, %rd41, %rd38;
	shl.b64 	%rd43, %rd42, 2;
	add.s64 	%rd6, %rd2, %rd43;
	ld.global.nc.f32 	%f83, [%rd6+2652];
	st.shared.f32 	[%r9+7240], %f83;
	@%p25 bra 	$L__BB0_30;
	setp.gt.u32 	%p26, %r52, 26;
	mov.f32 	%f343, 0f00000000;
	@%p26 bra 	$L__BB0_29;
	ld.global.nc.f32 	%f343, [%rd4+5268];
$L__BB0_29:
	st.shared.f32 	[%r3+8112], %f343;
$L__BB0_30:
	@%p23 bra 	$L__BB0_32;
	ld.global.nc.v4.f32 	{%f85, %f86, %f87, %f88}, [%rd3+10752];
	st.shared.v4.f32 	[%r10+1344], {%f85, %f86, %f87, %f88};
$L__BB0_32:
	// begin inline asm
	cp.async.commit_group;
	// end inline asm
	and.b32  	%r14, %r52, 1;
	shr.u32 	%r124, %r52, 1;
	shl.b32 	%r125, %r52, 3;
	and.b32  	%r15, %r125, 8;
	mul.lo.s32 	%r16, %r124, 24;
	mov.b32 	%r168, 0;
	mov.f32 	%f352, 0f00000000;
	mad.lo.s32 	%r126, %r12, 1344, %r52;
	mul.wide.u32 	%rd45, %r126, 4;
	mov.f32 	%f353, %f352;
	mov.f32 	%f354, %f352;
	mov.f32 	%f355, %f352;
$L__BB0_33:
	ld.param.u64 	%rd61, [main_kernel_param_1];
	cvta.to.global.u64 	%rd44, %rd61;
	add.s64 	%rd7, %rd44, %rd45;
	setp.lt.u32 	%p28, %r52, 9;
	bar.sync 	0;
	add.s32 	%r18, %r168, %r12;
	setp.gt.u32 	%p29, %r18, 110;
	mul.lo.s32 	%r19, %r168, 1344;
	mov.f32 	%f348, 0f00000000;
	or.pred  	%p30, %p29, %p28;
	@%p30 bra 	$L__BB0_35;
	mul.wide.u32 	%rd46, %r19, 4;
	add.s64 	%rd47, %rd7, %rd46;
	ld.global.nc.f32 	%f348, [%rd47+8028];
$L__BB0_35:
	add.s32 	%r127, %r168, -1;
	and.b32  	%r20, %r127, 3;
	mul.lo.s32 	%r21, %r20, 687;
	shl.b32 	%r128, %r21, 2;
	add.s32 	%r22, %r3, %r128;
	st.shared.f32 	[%r22], %f348;
	mov.f32 	%f349, 0f00000000;
	@%p29 bra 	$L__BB0_37;
	mul.lo.s32 	%r129, %r168, 5376;
	cvt.u64.u32 	%rd48, %r129;
	add.s64 	%rd49, %rd5, %rd48;
	ld.global.nc.f32 	%f349, [%rd49+8028];
$L__BB0_37:
	add.s32 	%r131, %r6, %r128;
	st.shared.f32 	[%r131+872], %f349;
	mov.f32 	%f350, 0f00000000;
	@%p29 bra 	$L__BB0_39;
	mul.lo.s32 	%r132, %r168, 5376;
	cvt.u64.u32 	%rd50, %r132;
	add.s64 	%rd51, %rd6, %rd50;
	ld.global.nc.f32 	%f350, [%rd51+8028];
$L__BB0_39:
	setp.gt.u32 	%p33, %r52, 32;
	add.s32 	%r134, %r9, %r128;
	st.shared.f32 	[%r134+1744], %f350;
	@%p33 bra 	$L__BB0_43;
	setp.gt.u32 	%p35, %r52, 26;
	mov.f32 	%f351, 0f00000000;
	or.pred  	%p36, %p29, %p35;
	@%p36 bra 	$L__BB0_42;
	mul.wide.u32 	%rd52, %r19, 4;
	add.s64 	%rd53, %rd7, %rd52;
	ld.global.nc.f32 	%f351, [%rd53+10644];
$L__BB0_42:
	st.shared.f32 	[%r22+2616], %f351;
$L__BB0_43:
	@%p23 bra 	$L__BB0_45;
	ld.param.u64 	%rd62, [main_kernel_param_2];
	shl.b32 	%r135, %r52, 4;
	mov.u32 	%r136, _ZZ11main_kernelE13weight_shared;
	add.s32 	%r137, %r136, %r135;
	mad.lo.s32 	%r138, %r20, 672, %r137;
	shl.b32 	%r139, %r14, 2;
	add.s32 	%r140, %r11, %r139;
	add.s32 	%r141, %r140, %r19;
	cvta.to.global.u64 	%rd54, %rd62;
	mul.wide.u32 	%rd55, %r141, 4;
	add.s64 	%rd56, %rd54, %rd55;
	ld.global.nc.v4.f32 	{%f94, %f95, %f96, %f97}, [%rd56+16128];
	st.shared.v4.f32 	[%r138], {%f94, %f95, %f96, %f97};
$L__BB0_45:
	// begin inline asm
	cp.async.commit_group;
	// end inline asm
	// begin inline asm
	cp.async.wait_group 3;
	// end inline asm
	bar.sync 	0;
	mov.u32 	%r143, _ZZ11main_kernelE13weight_shared;
	add.s32 	%r144, %r143, %r15;
	mad.lo.s32 	%r24, %r168, 672, %r144;
	mov.u32 	%r145, _ZZ11main_kernelE15PadInput_shared;
	add.s32 	%r146, %r16, %r145;
	mad.lo.s32 	%r147, %r168, 2748, %r146;
	add.s32 	%r169, %r147, 72;
	mov.b32 	%r170, 304;
$L__BB0_46:
	ld.shared.f32 	%f98, [%r169+72];
	ld.shared.f32 	%f99, [%r169+48];
	ld.shared.f32 	%f100, [%r169+24];
	ld.shared.f32 	%f101, [%r169];
	ld.shared.f32 	%f102, [%r169+-24];
	ld.shared.f32 	%f103, [%r169+-48];
	ld.shared.f32 	%f104, [%r169+-72];
	add.s32 	%r148, %r24, %r170;
	ld.shared.f32 	%f105, [%r148+-304];
	fma.rn.f32 	%f106, %f104, %f105, %f355;
	ld.shared.f32 	%f107, [%r148+-288];
	fma.rn.f32 	%f108, %f104, %f107, %f353;
	ld.shared.f32 	%f109, [%r148+-208];
	fma.rn.f32 	%f110, %f103, %f109, %f106;
	ld.shared.f32 	%f111, [%r148+-192];
	fma.rn.f32 	%f112, %f103, %f111, %f108;
	ld.shared.f32 	%f113, [%r148+-112];
	fma.rn.f32 	%f114, %f102, %f113, %f110;
	ld.shared.f32 	%f115, [%r148+-96];
	fma.rn.f32 	%f116, %f102, %f115, %f112;
	ld.shared.f32 	%f117, [%r148+-16];
	fma.rn.f32 	%f118, %f101, %f117, %f114;
	ld.shared.f32 	%f119, [%r148];
	fma.rn.f32 	%f120, %f101, %f119, %f116;
	ld.shared.f32 	%f121, [%r148+80];
	fma.rn.f32 	%f122, %f100, %f121, %f118;
	ld.shared.f32 	%f123, [%r148+96];
	fma.rn.f32 	%f124, %f100, %f123, %f120;
	ld.shared.f32 	%f125, [%r148+176];
	fma.rn.f32 	%f126, %f99, %f125, %f122;
	ld.shared.f32 	%f127, [%r148+192];
	fma.rn.f32 	%f128, %f99, %f127, %f124;
	ld.shared.f32 	%f129, [%r148+272];
	fma.rn.f32 	%f355, %f98, %f129, %f126;
	ld.shared.f32 	%f130, [%r148+288];
	fma.rn.f32 	%f353, %f98, %f130, %f128;
	ld.shared.f32 	%f131, [%r148+-300];
	fma.rn.f32 	%f132, %f104, %f131, %f354;
	ld.shared.f32 	%f133, [%r148+-284];
	fma.rn.f32 	%f134, %f104, %f133, %f352;
	ld.shared.f32 	%f135, [%r148+-204];
	fma.rn.f32 	%f136, %f103, %f135, %f132;
	ld.shared.f32 	%f137, [%r148+-188];
	fma.rn.f32 	%f138, %f103, %f137, %f134;
	ld.shared.f32 	%f139, [%r148+-108];
	fma.rn.f32 	%f140, %f102, %f139, %f136;
	ld.shared.f32 	%f141, [%r148+-92];
	fma.rn.f32 	%f142, %f102, %f141, %f138;
	ld.shared.f32 	%f143, [%r148+-12];
	fma.rn.f32 	%f144, %f101, %f143, %f140;
	ld.shared.f32 	%f145, [%r148+4];
	fma.rn.f32 	%f146, %f101, %f145, %f142;
	ld.shared.f32 	%f147, [%r148+84];
	fma.rn.f32 	%f148, %f100, %f147, %f144;
	ld.shared.f32 	%f149, [%r148+100];
	fma.rn.f32 	%f150, %f100, %f149, %f146;
	ld.shared.f32 	%f151, [%r148+180];
	fma.rn.f32 	%f152, %f99, %f151, %f148;
	ld.shared.f32 	%f153, [%r148+196];
	fma.rn.f32 	%f154, %f99, %f153, %f150;
	ld.shared.f32 	%f155, [%r148+276];
	fma.rn.f32 	%f354, %f98, %f155, %f152;
	ld.shared.f32 	%f156, [%r148+292];
	fma.rn.f32 	%f352, %f98, %f156, %f154;
	add.s32 	%r170, %r170, 32;
	add.s32 	%r169, %r169, 4;
	setp.ne.s32 	%p38, %r170, 400;
	@%p38 bra 	$L__BB0_46;
	add.s32 	%r168, %r168, 1;
	setp.ne.s32 	%p39, %r168, 4;
	@%p39 bra 	$L__BB0_33;
	mov.u32 	%r150, _ZZ11main_kernelE15PadInput_shared;
	add.s32 	%r151, %r16, %r150;
	add.s32 	%r171, %r151, 72;
	// begin inline asm
	cp.async.wait_group 2;
	// end inline asm
	bar.sync 	0;
	mov.b32 	%r172, 304;
	mov.u32 	%r152, _ZZ11main_kernelE13weight_shared;
	add.s32 	%r153, %r152, %r15;
$L__BB0_49:
	ld.shared.f32 	%f157, [%r171+72];
	ld.shared.f32 	%f158, [%r171+48];
	ld.shared.f32 	%f159, [%r171+24];
	ld.shared.f32 	%f160, [%r171];
	ld.shared.f32 	%f161, [%r171+-24];
	ld.shared.f32 	%f162, [%r171+-48];
	ld.shared.f32 	%f163, [%r171+-72];
	add.s32 	%r154, %r153, %r172;
	ld.shared.f32 	%f164, [%r154+-304];
	fma.rn.f32 	%f165, %f163, %f164, %f355;
	ld.shared.f32 	%f166, [%r154+-288];
	fma.rn.f32 	%f167, %f163, %f166, %f353;
	ld.shared.f32 	%f168, [%r154+-208];
	fma.rn.f32 	%f169, %f162, %f168, %f165;
	ld.shared.f32 	%f170, [%r154+-192];
	fma.rn.f32 	%f171, %f162, %f170, %f167;
	ld.shared.f32 	%f172, [%r154+-112];
	fma.rn.f32 	%f173, %f161, %f172, %f169;
	ld.shared.f32 	%f174, [%r154+-96];
	fma.rn.f32 	%f175, %f161, %f174, %f171;
	ld.shared.f32 	%f176, [%r154+-16];
	fma.rn.f32 	%f177, %f160, %f176, %f173;
	ld.shared.f32 	%f178, [%r154];
	fma.rn.f32 	%f179, %f160, %f178, %f175;
	ld.shared.f32 	%f180, [%r154+80];
	fma.rn.f32 	%f181, %f159, %f180, %f177;
	ld.shared.f32 	%f182, [%r154+96];
	fma.rn.f32 	%f183, %f159, %f182, %f179;
	ld.shared.f32 	%f184, [%r154+176];
	fma.rn.f32 	%f185, %f158, %f184, %f181;
	ld.shared.f32 	%f186, [%r154+192];
	fma.rn.f32 	%f187, %f158, %f186, %f183;
	ld.shared.f32 	%f188, [%r154+272];
	fma.rn.f32 	%f355, %f157, %f188, %f185;
	ld.shared.f32 	%f189, [%r154+288];
	fma.rn.f32 	%f353, %f157, %f189, %f187;
	ld.shared.f32 	%f190, [%r154+-300];
	fma.rn.f32 	%f191, %f163, %f190, %f354;
	ld.shared.f32 	%f192, [%r154+-284];
	fma.rn.f32 	%f193, %f163, %f192, %f352;
	ld.shared.f32 	%f194, [%r154+-204];
	fma.rn.f32 	%f195, %f162, %f194, %f191;
	ld.shared.f32 	%f196, [%r154+-188];
	fma.rn.f32 	%f197, %f162, %f196, %f193;
	ld.shared.f32 	%f198, [%r154+-108];
	fma.rn.f32 	%f199, %f161, %f198, %f195;
	ld.shared.f32 	%f200, [%r154+-92];
	fma.rn.f32 	%f201, %f161, %f200, %f197;
	ld.shared.f32 	%f202, [%r154+-12];
	fma.rn.f32 	%f203, %f160, %f202, %f199;
	ld.shared.f32 	%f204, [%r154+4];
	fma.rn.f32 	%f205, %f160, %f204, %f201;
	ld.shared.f32 	%f206, [%r154+84];
	fma.rn.f32 	%f207, %f159, %f206, %f203;
	ld.shared.f32 	%f208, [%r154+100];
	fma.rn.f32 	%f209, %f159, %f208, %f205;
	ld.shared.f32 	%f210, [%r154+180];
	fma.rn.f32 	%f211, %f158, %f210, %f207;
	ld.shared.f32 	%f212, [%r154+196];
	fma.rn.f32 	%f213, %f158, %f212, %f209;
	ld.shared.f32 	%f214, [%r154+276];
	fma.rn.f32 	%f354, %f157, %f214, %f211;
	ld.shared.f32 	%f215, [%r154+292];
	fma.rn.f32 	%f352, %f157, %f215, %f213;
	add.s32 	%r172, %r172, 32;
	add.s32 	%r171, %r171, 4;
	setp.ne.s32 	%p40, %r172, 400;
	@%p40 bra 	$L__BB0_49;
	// begin inline asm
	cp.async.wait_group 1;
	// end inline asm
	bar.sync 	0;
	add.s32 	%r157, %r15, %r152;
	add.s32 	%r175, %r157, 1268;
	add.s32 	%r173, %r151, 2748;
	mov.b32 	%r174, 672;
$L__BB0_51:
	ld.shared.f32 	%f216, [%r173+144];
	ld.shared.f32 	%f217, [%r173+120];
	ld.shared.f32 	%f218, [%r173+96];
	ld.shared.f32 	%f219, [%r173+72];
	ld.shared.f32 	%f220, [%r173+48];
	ld.shared.f32 	%f221, [%r173+24];
	ld.shared.f32 	%f222, [%r173];
	ld.shared.f32 	%f223, [%r175+-596];
	fma.rn.f32 	%f224, %f222, %f223, %f355;
	ld.shared.f32 	%f225, [%r175+-580];
	fma.rn.f32 	%f226, %f222, %f225, %f353;
	ld.shared.f32 	%f227, [%r175+-500];
	fma.rn.f32 	%f228, %f221, %f227, %f224;
	ld.shared.f32 	%f229, [%r175+-484];
	fma.rn.f32 	%f230, %f221, %f229, %f226;
	ld.shared.f32 	%f231, [%r175+-404];
	fma.rn.f32 	%f232, %f220, %f231, %f228;
	ld.shared.f32 	%f233, [%r175+-388];
	fma.rn.f32 	%f234, %f220, %f233, %f230;
	ld.shared.f32 	%f235, [%r175+-308];
	fma.rn.f32 	%f236, %f219, %f235, %f232;
	ld.shared.f32 	%f237, [%r175+-292];
	fma.rn.f32 	%f238, %f219, %f237, %f234;
	ld.shared.f32 	%f239, [%r175+-212];
	fma.rn.f32 	%f240, %f218, %f239, %f236;
	ld.shared.f32 	%f241, [%r175+-196];
	fma.rn.f32 	%f242, %f218, %f241, %f238;
	ld.shared.f32 	%f243, [%r175+-116];
	fma.rn.f32 	%f244, %f217, %f243, %f240;
	ld.shared.f32 	%f245, [%r175+-100];
	fma.rn.f32 	%f246, %f217, %f245, %f242;
	ld.shared.f32 	%f247, [%r175+-20];
	fma.rn.f32 	%f355, %f216, %f247, %f244;
	ld.shared.f32 	%f248, [%r175+-4];
	fma.rn.f32 	%f353, %f216, %f248, %f246;
	ld.shared.f32 	%f249, [%r175+-592];
	fma.rn.f32 	%f250, %f222, %f249, %f354;
	ld.shared.f32 	%f251, [%r175+-576];
	fma.rn.f32 	%f252, %f222, %f251, %f352;
	ld.shared.f32 	%f253, [%r175+-496];
	fma.rn.f32 	%f254, %f221, %f253, %f250;
	ld.shared.f32 	%f255, [%r175+-480];
	fma.rn.f32 	%f256, %f221, %f255, %f252;
	ld.shared.f32 	%f257, [%r175+-400];
	fma.rn.f32 	%f258, %f220, %f257, %f254;
	ld.shared.f32 	%f259, [%r175+-384];
	fma.rn.f32 	%f260, %f220, %f259, %f256;
	ld.shared.f32 	%f261, [%r175+-304];
	fma.rn.f32 	%f262, %f219, %f261, %f258;
	ld.shared.f32 	%f263, [%r175+-288];
	fma.rn.f32 	%f264, %f219, %f263, %f260;
	ld.shared.f32 	%f265, [%r175+-208];
	fma.rn.f32 	%f266, %f218, %f265, %f262;
	ld.shared.f32 	%f267, [%r175+-192];
	fma.rn.f32 	%f268, %f218, %f267, %f264;
	ld.shared.f32 	%f269, [%r175+-112];
	fma.rn.f32 	%f270, %f217, %f269, %f266;
	ld.shared.f32 	%f271, [%r175+-96];
	fma.rn.f32 	%f272, %f217, %f271, %f268;
	ld.shared.f32 	%f273, [%r175+-16];
	fma.rn.f32 	%f354, %f216, %f273, %f270;
	ld.shared.f32 	%f274, [%r175];
	fma.rn.f32 	%f352, %f216, %f274, %f272;
	add.s32 	%r175, %r175, 32;
	add.s32 	%r174, %r174, 32;
	add.s32 	%r173, %r173, 4;
	setp.ne.s32 	%p41, %r174, 768;
	@%p41 bra 	$L__BB0_51;
	// begin inline asm
	cp.async.wait_group 0;
	// end inline asm
	bar.sync 	0;
	add.s32 	%r178, %r157, 1940;
	add.s32 	%r176, %r151, 5496;
	mov.b32 	%r177, 1344;
$L__BB0_53:
	ld.shared.f32 	%f275, [%r176+144];
	ld.shared.f32 	%f276, [%r176+120];
	ld.shared.f32 	%f277, [%r176+96];
	ld.shared.f32 	%f278, [%r176+72];
	ld.shared.f32 	%f279, [%r176+48];
	ld.shared.f32 	%f280, [%r176+24];
	ld.shared.f32 	%f281, [%r176];
	ld.shared.f32 	%f282, [%r178+-596];
	fma.rn.f32 	%f283, %f281, %f282, %f355;
	ld.shared.f32 	%f284, [%r178+-580];
	fma.rn.f32 	%f285, %f281, %f284, %f353;
	ld.shared.f32 	%f286, [%r178+-500];
	fma.rn.f32 	%f287, %f280, %f286, %f283;
	ld.shared.f32 	%f288, [%r178+-484];
	fma.rn.f32 	%f289, %f280, %f288, %f285;
	ld.shared.f32 	%f290, [%r178+-404];
	fma.rn.f32 	%f291, %f279, %f290, %f287;
	ld.shared.f32 	%f292, [%r178+-388];
	fma.rn.f32 	%f293, %f279, %f292, %f289;
	ld.shared.f32 	%f294, [%r178+-308];
	fma.rn.f32 	%f295, %f278, %f294, %f291;
	ld.shared.f32 	%f296, [%r178+-292];
	fma.rn.f32 	%f297, %f278, %f296, %f293;
	ld.shared.f32 	%f298, [%r178+-212];
	fma.rn.f32 	%f299, %f277, %f298, %f295;
	ld.shared.f32 	%f300, [%r178+-196];
	fma.rn.f32 	%f301, %f277, %f300, %f297;
	ld.shared.f32 	%f302, [%r178+-116];
	fma.rn.f32 	%f303, %f276, %f302, %f299;
	ld.shared.f32 	%f304, [%r178+-100];
	fma.rn.f32 	%f305, %f276, %f304, %f301;
	ld.shared.f32 	%f306, [%r178+-20];
	fma.rn.f32 	%f355, %f275, %f306, %f303;
	ld.shared.f32 	%f307, [%r178+-4];
	fma.rn.f32 	%f353, %f275, %f307, %f305;
	ld.shared.f32 	%f308, [%r178+-592];
	fma.rn.f32 	%f309, %f281, %f308, %f354;
	ld.shared.f32 	%f310, [%r178+-576];
	fma.rn.f32 	%f311, %f281, %f310, %f352;
	ld.shared.f32 	%f312, [%r178+-496];
	fma.rn.f32 	%f313, %f280, %f312, %f309;
	ld.shared.f32 	%f314, [%r178+-480];
	fma.rn.f32 	%f315, %f280, %f314, %f311;
	ld.shared.f32 	%f316, [%r178+-400];
	fma.rn.f32 	%f317, %f279, %f316, %f313;
	ld.shared.f32 	%f318, [%r178+-384];
	fma.rn.f32 	%f319, %f279, %f318, %f315;
	ld.shared.f32 	%f320, [%r178+-304];
	fma.rn.f32 	%f321, %f278, %f320, %f317;
	ld.shared.f32 	%f322, [%r178+-288];
	fma.rn.f32 	%f323, %f278, %f322, %f319;
	ld.shared.f32 	%f324, [%r178+-208];
	fma.rn.f32 	%f325, %f277, %f324, %f321;
	ld.shared.f32 	%f326, [%r178+-192];
	fma.rn.f32 	%f327, %f277, %f326, %f323;
	ld.shared.f32 	%f328, [%r178+-112];
	fma.rn.f32 	%f329, %f276, %f328, %f325;
	ld.shared.f32 	%f330, [%r178+-96];
	fma.rn.f32 	%f331, %f276, %f330, %f327;
	ld.shared.f32 	%f332, [%r178+-16];
	fma.rn.f32 	%f354, %f275, %f332, %f329;
	ld.shared.f32 	%f333, [%r178];
	fma.rn.f32 	%f352, %f275, %f333, %f331;
	add.s32 	%r178, %r178, 32;
	add.s32 	%r177, %r177, 32;
	add.s32 	%r176, %r176, 4;
	setp.ne.s32 	%p42, %r177, 1440;
	@%p42 bra 	$L__BB0_53;
	ld.param.u64 	%rd60, [main_kernel_param_0];
	cvta.to.global.u64 	%rd57, %rd60;
	mad.lo.s32 	%r165, %r12, 6976, %r11;
	shl.b32 	%r166, %r14, 1;
	add.s32 	%r167, %r165, %r166;
	mul.wide.u32 	%rd58, %r167, 4;
	add.s64 	%rd59, %rd57, %rd58;
	st.global.f32 	[%rd59], %f355;
	st.global.f32 	[%rd59+16], %f353;
	st.global.f32 	[%rd59+4], %f354;
	st.global.f32 	[%rd59+20], %f352;
	ret;

}


// ===== COMPILED SASS (sm_100) =====

	.target	sm_100

	.elftype	@"ET_EXEC"


//--------------------- .note.nv.tkinfo           --------------------------
	.section	.note.nv.tkinfo,"",@"SHT_NOTE"
	.sectionflags	@"SHF_NOTE_NV_TKINFO"
	.tkinfo
        /*0018*/ 	.word	0x00000002
        /*0030*/ 	.string	""
        /*0030*/ 	.string	"ptxas"
        /*0030*/ 	.string	"Cuda compilation tools, release 13.0, V13.0.88"
        /*0030*/ 	.string	"Build cuda_13.0.r13.0/compiler.36424714_0"
        /*0030*/ 	.string	"-arch sm_100 -m 64 "



//--------------------- .note.nv.cuinfo           --------------------------
	.section	.note.nv.cuinfo,"",@"SHT_NOTE"
	.sectionflags	@"SHF_NOTE_NV_CUINFO"
        /*0018*/ 	.short	0x0002
        /*001a*/ 	.short	0x0064
        /*001c*/ 	.short	0x0082
	.zero		2


//--------------------- .nv.info                  --------------------------
	.section	.nv.info,"",@"SHT_CUDA_INFO"
	.align	4


	//----- nvinfo : EIATTR_REGCOUNT
	.align		4
        /*0000*/ 	.byte	0x04, 0x2f
        /*0002*/ 	.short	(.L_1 - .L_0)
	.align		4
.L_0:
        /*0004*/ 	.word	index@(main_kernel)
        /*0008*/ 	.word	0x00000020


	//----- nvinfo : EIATTR_FRAME_SIZE
	.align		4
.L_1:
        /*000c*/ 	.byte	0x04, 0x11
        /*000e*/ 	.short	(.L_3 - .L_2)
	.align		4
.L_2:
        /*0010*/ 	.word	index@(main_kernel)
        /*0014*/ 	.word	0x00000000


	//----- nvinfo : EIATTR_MIN_STACK_SIZE
	.align		4
.L_3:
        /*0018*/ 	.byte	0x04, 0x12
        /*001a*/ 	.short	(.L_5 - .L_4)
	.align		4
.L_4:
        /*001c*/ 	.word	index@(main_kernel)
        /*0020*/ 	.word	0x00000000
.L_5:


//--------------------- .nv.compat                --------------------------
	.section	.nv.compat,"",@"SHT_CUDA_COMPAT_INFO"
	.align	4
        /*0000*/ 	.byte	0x02, 0x09, 0x00, 0x00, 0x02, 0x02, 0x01, 0x00, 0x02, 0x05, 0x05, 0x00, 0x03, 0x07, 0x01, 0x01
        /*0010*/ 	.byte	0x02, 0x03, 0x00, 0x00, 0x02, 0x06, 0x01, 0x00, 0x04, 0x0b, 0x08, 0x00, 0x09, 0x00, 0x00, 0x00
        /*0020*/ 	.byte	0x00, 0x00, 0x00, 0x00


//--------------------- .nv.info.main_kernel      --------------------------
	.section	.nv.info.main_kernel,"",@"SHT_CUDA_INFO"
	.sectionflags	@""
	.align	4


	//----- nvinfo : EIATTR_CUDA_API_VERSION
	.align		4
        /*0000*/ 	.byte	0x04, 0x37
        /*0002*/ 	.short	(.L_7 - .L_6)
.L_6:
        /*0004*/ 	.word	0x00000082


	//----- nvinfo : EIATTR_KPARAM_INFO
	.align		4
.L_7:
        /*0008*/ 	.byte	0x04, 0x17
        /*000a*/ 	.short	(.L_9 - .L_8)
.L_8:
        /*000c*/ 	.word	0x00000000
        /*0010*/ 	.short	0x0002
        /*0012*/ 	.short	0x0010
        /*0014*/ 	.byte	0x00, 0xf5, 0x21, 0x00


	//----- nvinfo : EIATTR_KPARAM_INFO
	.align		4
.L_9:
        /*0018*/ 	.byte	0x04, 0x17
        /*001a*/ 	.short	(.L_11 - .L_10)
.L_10:
        /*001c*/ 	.word	0x00000000
        /*0020*/ 	.short	0x0001
        /*0022*/ 	.short	0x0008
        /*0024*/ 	.byte	0x00, 0xf5, 0x21, 0x00


	//----- nvinfo : EIATTR_KPARAM_INFO
	.align		4
.L_11:
        /*0028*/ 	.byte	0x04, 0x17
        /*002a*/ 	.short	(.L_13 - .L_12)
.L_12:
        /*002c*/ 	.word	0x00000000
        /*0030*/ 	.short	0x0000
        /*0032*/ 	.short	0x0000
        /*0034*/ 	.byte	0x00, 0xf5, 0x21, 0x00


	//----- nvinfo : EIATTR_SPARSE_MMA_MASK
	.align		4
.L_13:
        /*0038*/ 	.byte	0x03, 0x50
        /*003a*/ 	.short	0x0000


	//----- nvinfo : EIATTR_MAXREG_COUNT
	.align		4
        /*003c*/ 	.byte	0x03, 0x1b
        /*003e*/ 	.short	0x00ff


	//----- nvinfo : EIATTR_NUM_BARRIERS
	.align		4
        /*0040*/ 	.byte	0x02, 0x4c
        /*0042*/ 	.byte	0x01
	.zero		1


	//----- nvinfo : EIATTR_MERCURY_ISA_VERSION
	.align		4
        /*0044*/ 	.byte	0x03, 0x5f
        /*0046*/ 	.short	0x0101


	//----- nvinfo : EIATTR_VRC_CTA_INIT_COUNT
	.align		4
        /*0048*/ 	.byte	0x02, 0x4a
	.zero		1
	.zero		1


	//----- nvinfo : EIATTR_EXIT_INSTR_OFFSETS
	.align		4
        /*004c*/ 	.byte	0x04, 0x1c
        /*004e*/ 	.short	(.L_15 - .L_14)


	//   ....[0]....
.L_14:
        /*0050*/ 	.word	0x00003910


	//----- nvinfo : EIATTR_MAX_THREADS
	.align		4
.L_15:
        /*0054*/ 	.byte	0x04, 0x05
        /*0056*/ 	.short	(.L_17 - .L_16)
.L_16:
        /*0058*/ 	.word	0x000000da
        /*005c*/ 	.word	0x00000001
        /*0060*/ 	.word	0x00000001


	//----- nvinfo : EIATTR_CRS_STACK_SIZE
	.align		4
.L_17:
        /*0064*/ 	.byte	0x04, 0x1e
        /*0066*/ 	.short	(.L_19 - .L_18)
.L_18:
        /*0068*/ 	.word	0x00000000


	//----- nvinfo : EIATTR_CBANK_PARAM_SIZE
	.align		4
.L_19:
        /*006c*/ 	.byte	0x03, 0x19
        /*006e*/ 	.short	0x0018


	//----- nvinfo : EIATTR_PARAM_CBANK
	.align		4
        /*0070*/ 	.byte	0x04, 0x0a
        /*0072*/ 	.short	(.L_21 - .L_20)
	.align		4
.L_20:
        /*0074*/ 	.word	index@(.nv.constant0.main_kernel)
        /*0078*/ 	.short	0x0380
        /*007a*/ 	.short	0x0018


	//----- nvinfo : EIATTR_SW_WAR
	.align		4
.L_21:
        /*007c*/ 	.byte	0x04, 0x36
        /*007e*/ 	.short	(.L_23 - .L_22)
.L_22:
        /*0080*/ 	.word	0x00000008
.L_23:


//--------------------- .nv.callgraph             --------------------------
	.section	.nv.callgraph,"",@"SHT_CUDA_CALLGRAPH"
	.align	4
	.sectionentsize	8
	.align		4
        /*0000*/ 	.word	0x00000000
	.align		4
        /*0004*/ 	.word	0xffffffff
	.align		4
        /*0008*/ 	.word	0x00000000
	.align		4
        /*000c*/ 	.word	0xfffffffe
	.align		4
        /*0010*/ 	.word	0x00000000
	.align		4
        /*0014*/ 	.word	0xfffffffd
	.align		4
        /*0018*/ 	.word	0x00000000
	.align		4
        /*001c*/ 	.word	0xfffffffc


//--------------------- .text.main_kernel         --------------------------
	.section	.text.main_kernel,"ax",@progbits
	.align	128
        .global         main_kernel
        .type           main_kernel,@function
        .size           main_kernel,(.L_x_23 - main_kernel)
        .other          main_kernel,@"STO_CUDA_ENTRY STV_DEFAULT"
main_kernel:
.text.main_kernel:
[----:B------:R-:W-:Y:S01]  /*0000*/  LDC R1, c[0x0][0x37c] ;  /* 0x0000df00ff017b82 */ /* 0x000fe20000000800 */
[----:B------:R-:W1:Y:S01]  /*0010*/  S2R R0, SR_TID.X ;  /* 0x0000000000007919 */ /* 0x000e620000002100 */
[----:B------:R-:W2:Y:S01]  /*0020*/  LDCU.64 UR8, c[0x0][0x358] ;  /* 0x00006b00ff0877ac */ /* 0x000ea20008000a00 */
[----:B------:R-:W3:Y:S01]  /*0030*/  S2R R3, SR_CTAID.X ;  /* 0x0000000000037919 */ /* 0x000ee20000002500 */
[----:B-1----:R-:W-:-:S04]  /*0040*/  ISETP.GE.U32.AND P3, PT, R0, 0x9, PT ;  /* 0x000000090000780c */ /* 0x002fc80003f66070 */
[----:B---3--:R-:W-:-:S13]  /*0050*/  ISETP.LT.U32.OR P0, PT, R3, 0x10, !P3 ;  /* 0x000000100300780c */ /* 0x008fda0005f01470 */
[----:B------:R-:W1:Y:S01]  /*0060*/  @!P0 LDC.64 R6, c[0x0][0x388] ;  /* 0x0000e200ff068b82 */ /* 0x000e620000000a00 */
[----:B------:R-:W-:-:S05]  /*0070*/  @!P0 SHF.R.U32.HI R5, RZ, 0x3, R3 ;  /* 0x00000003ff058819 */ /* 0x000fca0000011603 */
[----:B------:R-:W-:-:S05]  /*0080*/  @!P0 IMAD R5, R5, 0x540, R0 ;  /* 0x0000054005058824 */ /* 0x000fca00078e0200 */
[----:B------:R-:W-:Y:S01]  /*0090*/  @!P0 IADD3 R9, PT, PT, R5, -0x7e9, RZ ;  /* 0xfffff81705098810 */ /* 0x000fe20007ffe0ff */
[----:B------:R-:W-:-:S04]  /*00a0*/  HFMA2 R5, -RZ, RZ, 0, 0 ;  /* 0x00000000ff057431 */ /* 0x000fc800000001ff */
[----:B-1----:R-:W-:-:S05]  /*00b0*/  @!P0 IMAD.WIDE.U32 R6, R9, 0x4, R6 ;  /* 0x0000000409068825 */ /* 0x002fca00078e0006 */
[----:B--2---:R1:W2:Y:S01]  /*00c0*/  @!P0 LDG.E.CONSTANT R5, desc[UR8][R6.64] ;  /* 0x0000000806058981 */ /* 0x0042a2000c1e9900 */
[----:B------:R-:W3:Y:S01]  /*00d0*/  S2UR UR5, SR_CgaCtaId ;  /* 0x00000000000579c3 */ /* 0x000ee20000008800 */
[C---:B------:R-:W-:Y:S01]  /*00e0*/  IADD3 R4, PT, PT, R0.reuse, 0x2, RZ ;  /* 0x0000000200047810 */ /* 0x040fe20007ffe0ff */
[----:B------:R-:W-:Y:S01]  /*00f0*/  UMOV UR4, 0x400 ;  /* 0x0000040000047882 */ /* 0x000fe20000000000 */
[C---:B------:R-:W-:Y:S01]  /*0100*/  IADD3 R12, PT, PT, R0.reuse, 0xda, RZ ;  /* 0x000000da000c7810 */ /* 0x040fe20007ffe0ff */
[----:B------:R-:W-:Y:S01]  /*0110*/  HFMA2 R19, -RZ, RZ, 0, 0 ;  /* 0x00000000ff137431 */ /* 0x000fe200000001ff */
[C---:B------:R-:W-:Y:S02]  /*0120*/  IADD3 R2, PT, PT, R0.reuse, 0x1, RZ ;  /* 0x0000000100027810 */ /* 0x040fe40007ffe0ff */
[----:B------:R-:W-:Y:S02]  /*0130*/  IADD3 R16, PT, PT, R0, 0x1b4, RZ ;  /* 0x000001b400107810 */ /* 0x000fe40007ffe0ff */
[----:B------:R-:W-:-:S02]  /*0140*/  LOP3.LUT R9, R4, 0xff, RZ, 0xc0, !PT ;  /* 0x000000ff04097812 */ /* 0x000fc400078ec0ff */
[----:B------:R-:W-:Y:S02]  /*0150*/  LOP3.LUT R8, R12, 0xffff, RZ, 0xc0, !PT ;  /* 0x0000ffff0c087812 */ /* 0x000fe400078ec0ff */
[----:B------:R-:W-:Y:S01]  /*0160*/  LOP3.LUT R11, R2, 0xff, RZ, 0xc0, !PT ;  /* 0x000000ff020b7812 */ /* 0x000fe200078ec0ff */
[----:B------:R-:W-:Y:S01]  /*0170*/  IMAD R9, R9, 0xab, RZ ;  /* 0x000000ab09097824 */ /* 0x000fe200078e02ff */
[----:B------:R-:W-:Y:S01]  /*0180*/  LOP3.LUT R10, R16, 0xffff, RZ, 0xc0, !PT ;  /* 0x0000ffff100a7812 */ /* 0x000fe200078ec0ff */
[----:B------:R-:W-:Y:S01]  /*0190*/  IMAD R8, R8, 0xaaab, RZ ;  /* 0x0000aaab08087824 */ /* 0x000fe200078e02ff */
[----:B------:R-:W-:Y:S01]  /*01a0*/  ISETP.GE.U32.AND P0, PT, R3, 0x10, PT ;  /* 0x000000100300780c */ /* 0x000fe20003f06070 */
[----:B------:R-:W-:Y:S01]  /*01b0*/  IMAD R11, R11, 0xab, RZ ;  /* 0x000000ab0b0b7824 */ /* 0x000fe200078e02ff */
[----:B------:R-:W-:Y:S01]  /*01c0*/  SHF.R.U32.HI R9, RZ, 0x9, R9 ;  /* 0x00000009ff097819 */ /* 0x000fe20000011609 */
[----:B------:R-:W-:Y:S01]  /*01d0*/  IMAD R10, R10, 0xaaab, RZ ;  /* 0x0000aaab0a0a7824 */ /* 0x000fe200078e02ff */
[----:B------:R-:W-:-:S02]  /*01e0*/  SHF.R.U32.HI R8, RZ, 0x11, R8 ;  /* 0x00000011ff087819 */ /* 0x000fc40000011608 */
[----:B------:R-:W-:Y:S01]  /*01f0*/  SHF.R.U32.HI R11, RZ, 0x9, R11 ;  /* 0x00000009ff0b7819 */ /* 0x000fe2000001160b */
[----:B---3--:R-:W-:Y:S01]  /*0200*/  ULEA UR6, UR5, UR4, 0x18 ;  /* 0x0000000405067291 */ /* 0x008fe2000f8ec0ff */
[----:B------:R-:W-:Y:S02]  /*0210*/  SHF.R.U32.HI R10, RZ, 0x11, R10 ;  /* 0x00000011ff0a7819 */ /* 0x000fe4000001160a */
[----:B-1----:R-:W-:Y:S02]  /*0220*/  PRMT R7, R9, 0x9910, RZ ;  /* 0x0000991009077816 */ /* 0x002fe400000000ff */
[----:B------:R-:W-:Y:S02]  /*0230*/  PRMT R6, R8, 0x9910, RZ ;  /* 0x0000991008067816 */ /* 0x000fe400000000ff */
[----:B------:R-:W-:Y:S02]  /*0240*/  PRMT R9, R11, 0x9910, RZ ;  /* 0x000099100b097816 */ /* 0x000fe400000000ff */
[----:B------:R-:W-:-:S02]  /*0250*/  PRMT R8, R10, 0x9910, RZ ;  /* 0x000099100a087816 */ /* 0x000fc400000000ff */
[----:B------:R-:W-:Y:S02]  /*0260*/  LEA R7, R7, R7, 0x1 ;  /* 0x0000000707077211 */ /* 0x000fe400078e08ff */
[----:B------:R-:W-:Y:S02]  /*0270*/  SHF.L.U32 R10, R0, 0x2, RZ ;  /* 0x00000002000a7819 */ /* 0x000fe400000006ff */
[----:B------:R-:W-:Y:S02]  /*0280*/  LEA R6, R6, R6, 0x1 ;  /* 0x0000000606067211 */ /* 0x000fe400078e08ff */
[----:B------:R-:W-:Y:S02]  /*0290*/  LEA R9, R9, R9, 0x1 ;  /* 0x0000000909097211 */ /* 0x000fe400078e08ff */
[----:B------:R-:W-:Y:S02]  /*02a0*/  LEA R8, R8, R8, 0x1 ;  /* 0x0000000808087211 */ /* 0x000fe400078e08ff */
[----:B------:R-:W-:-:S02]  /*02b0*/  IADD3 R7, PT, PT, RZ, -R7, RZ ;  /* 0x80000007ff077210 */ /* 0x000fc40007ffe0ff */
[----:B------:R-:W-:Y:S02]  /*02c0*/  IADD3 R6, PT, PT, RZ, -R6, RZ ;  /* 0x80000006ff067210 */ /* 0x000fe40007ffe0ff */
[----:B------:R-:W-:Y:S02]  /*02d0*/  IADD3 R13, PT, PT, RZ, -R9, RZ ;  /* 0x80000009ff0d7210 */ /* 0x000fe40007ffe0ff */
[----:B------:R-:W-:Y:S02]  /*02e0*/  IADD3 R8, PT, PT, RZ, -R8, RZ ;  /* 0x80000008ff087210 */ /* 0x000fe40007ffe0ff */
[----:B------:R-:W-:Y:S02]  /*02f0*/  PRMT R9, R7, 0x7710, RZ ;  /* 0x0000771007097816 */ /* 0x000fe400000000ff */
[----:B------:R-:W-:Y:S02]  /*0300*/  PRMT R7, R6, 0x7710, RZ ;  /* 0x0000771006077816 */ /* 0x000fe400000000ff */
[----:B------:R-:W-:-:S02]  /*0310*/  PRMT R13, R13, 0x7710, RZ ;  /* 0x000077100d0d7816 */ /* 0x000fc400000000ff */
[----:B------:R-:W-:Y:S02]  /*0320*/  PRMT R11, R8, 0x7710, RZ ;  /* 0x00007710080b7816 */ /* 0x000fe400000000ff */
[----:B------:R-:W-:Y:S02]  /*0330*/  IADD3 R9, PT, PT, R4, R9, RZ ;  /* 0x0000000904097210 */ /* 0x000fe40007ffe0ff */
[----:B------:R-:W-:Y:S02]  /*0340*/  IADD3 R7, PT, PT, R12, R7, RZ ;  /* 0x000000070c077210 */ /* 0x000fe40007ffe0ff */
[----:B------:R-:W-:Y:S02]  /*0350*/  IADD3 R17, PT, PT, R2, R13, RZ ;  /* 0x0000000d02117210 */ /* 0x000fe40007ffe0ff */
[----:B------:R-:W-:Y:S02]  /*0360*/  IADD3 R11, PT, PT, R16, R11, RZ ;  /* 0x0000000b100b7210 */ /* 0x000fe40007ffe0ff */
[----:B------:R-:W-:-:S02]  /*0370*/  LOP3.LUT R13, R9, 0xff, RZ, 0xc0, !PT ;  /* 0x000000ff090d7812 */ /* 0x000fc400078ec0ff */
[----:B------:R-:W-:Y:S02]  /*0380*/  LOP3.LUT R9, R7, 0xffff, RZ, 0xc0, !PT ;  /* 0x0000ffff07097812 */ /* 0x000fe400078ec0ff */
[----:B------:R-:W-:Y:S02]  /*0390*/  LOP3.LUT R17, R17, 0xff, RZ, 0xc0, !PT ;  /* 0x000000ff11117812 */ /* 0x000fe400078ec0ff */
[----:B------:R-:W-:Y:S02]  /*03a0*/  LOP3.LUT R7, R11, 0xffff, RZ, 0xc0, !PT ;  /* 0x0000ffff0b077812 */ /* 0x000fe400078ec0ff */
[-C--:B------:R-:W-:Y:S02]  /*03b0*/  IADD3 R2, PT, PT, R13, R0.reuse, -R9 ;  /* 0x000000000d027210 */ /* 0x080fe40007ffe809 */
[----:B------:R-:W-:Y:S02]  /*03c0*/  IADD3 R8, PT, PT, R17, R0, -R7 ;  /* 0x0000000011087210 */ /* 0x000fe40007ffe807 */
[----:B------:R-:W-:-:S02]  /*03d0*/  MOV R15, RZ ;  /* 0x000000ff000f7202 */ /* 0x000fc40000000f00 */
[----:B------:R-:W-:Y:S02]  /*03e0*/  LEA R2, R2, UR6, 0x2 ;  /* 0x0000000602027c11 */ /* 0x000fe4000f8e10ff */
[----:B------:R-:W-:Y:S01]  /*03f0*/  LEA R8, R8, UR6, 0x2 ;  /* 0x0000000608087c11 */ /* 0x000fe2000f8e10ff */
[----:B--2---:R1:W-:Y:S01]  /*0400*/  STS [R10+UR6], R5 ;  /* 0x000000050a007988 */ /* 0x0043e20008000806 */
[----:B------:R-:W-:Y:S05]  /*0410*/  @!P0 BRA `(.L_x_0) ;  /* 0x00000000006c8947 */ /* 0x000fea0003800000 */
[C---:B------:R-:W-:Y:S02]  /*0420*/  IADD3 R11, PT, PT, R0.reuse, 0xda, RZ ;  /* 0x000000da000b7810 */ /* 0x040fe40007ffe0ff */
[----:B------:R-:W-:Y:S02]  /*0430*/  IADD3 R6, PT, PT, R0, 0x2, RZ ;  /* 0x0000000200067810 */ /* 0x000fe40007ffe0ff */
[----:B-1----:R-:W-:Y:S02]  /*0440*/  LOP3.LUT R5, R11, 0xffff, RZ, 0xc0, !PT ;  /* 0x0000ffff0b057812 */ /* 0x002fe400078ec0ff */
[----:B------:R-:W-:Y:S02]  /*0450*/  LOP3.LUT R4, R6, 0xff, RZ, 0xc0, !PT ;  /* 0x000000ff06047812 */ /* 0x000fe400078ec0ff */
[----:B------:R-:W-:Y:S01]  /*0460*/  SHF.R.U32.HI R21, RZ, 0x3, R3 ;  /* 0x00000003ff157819 */ /* 0x000fe20000011603 */
[----:B------:R-:W-:Y:S02]  /*0470*/  IMAD R14, R5, 0xaaab, RZ ;  /* 0x0000aaab050e7824 */ /* 0x000fe400078e02ff */
[----:B------:R-:W-:-:S02]  /*0480*/  IMAD R5, R4, 0xab, RZ ;  /* 0x000000ab04057824 */ /* 0x000fc400078e02ff */
[----:B------:R-:W-:Y:S01]  /*0490*/  IMAD R21, R21, 0x540, R0 ;  /* 0x0000054015157824 */ /* 0x000fe200078e0200 */
[----:B------:R-:W-:Y:S02]  /*04a0*/  SHF.R.U32.HI R4, RZ, 0x11, R14 ;  /* 0x00000011ff047819 */ /* 0x000fe4000001160e */
[----:B------:R-:W-:Y:S02]  /*04b0*/  SHF.R.U32.HI R5, RZ, 0x9, R5 ;  /* 0x00000009ff057819 */ /* 0x000fe40000011605 */
[----:B------:R-:W-:Y:S02]  /*04c0*/  PRMT R4, R4, 0x9910, RZ ;  /* 0x0000991004047816 */ /* 0x000fe400000000ff */
[----:B------:R-:W-:Y:S02]  /*04d0*/  PRMT R5, R5, 0x9910, RZ ;  /* 0x0000991005057816 */ /* 0x000fe400000000ff */
[----:B------:R-:W-:Y:S02]  /*04e0*/  LEA R4, R4, R4, 0x1 ;  /* 0x0000000404047211 */ /* 0x000fe400078e08ff */
[----:B------:R-:W-:-:S02]  /*04f0*/  LEA R5, R5, R5, 0x1 ;  /* 0x0000000505057211 */ /* 0x000fc400078e08ff */
[----:B------:R-:W-:Y:S02]  /*0500*/  IADD3 R14, PT, PT, RZ, -R4, RZ ;  /* 0x80000004ff0e7210 */ /* 0x000fe40007ffe0ff */
[----:B------:R-:W-:Y:S02]  /*0510*/  IADD3 R19, PT, PT, RZ, -R5, RZ ;  /* 0x80000005ff137210 */ /* 0x000fe40007ffe0ff */
[----:B------:R-:W1:Y:S01]  /*0520*/  LDC.64 R4, c[0x0][0x388] ;  /* 0x0000e200ff047b82 */ /* 0x000e620000000a00 */
[----:B------:R-:W-:Y:S02]  /*0530*/  PRMT R14, R14, 0x7710, RZ ;  /* 0x000077100e0e7816 */ /* 0x000fe400000000ff */
[----:B------:R-:W-:Y:S02]  /*0540*/  PRMT R19, R19, 0x7710, RZ ;  /* 0x0000771013137816 */ /* 0x000fe400000000ff */
[----:B------:R-:W-:Y:S02]  /*0550*/  IADD3 R11, PT, PT, R11, R14, RZ ;  /* 0x0000000e0b0b7210 */ /* 0x000fe40007ffe0ff */
[----:B------:R-:W-:-:S02]  /*0560*/  IADD3 R6, PT, PT, R6, R19, RZ ;  /* 0x0000001306067210 */ /* 0x000fc40007ffe0ff */
[----:B------:R-:W-:Y:S02]  /*0570*/  LOP3.LUT R11, R11, 0xffff, RZ, 0xc0, !PT ;  /* 0x0000ffff0b0b7812 */ /* 0x000fe400078ec0ff */
[----:B------:R-:W-:-:S04]  /*0580*/  LOP3.LUT R6, R6, 0xff, RZ, 0xc0, !PT ;  /* 0x000000ff06067812 */ /* 0x000fc800078ec0ff */
[----:B------:R-:W-:-:S04]  /*0590*/  IADD3 R6, PT, PT, R6, R21, -R11 ;  /* 0x0000001506067210 */ /* 0x000fc80007ffe80b */
[----:B------:R-:W-:-:S05]  /*05a0*/  IADD3 R11, PT, PT, R6, -0x70f, RZ ;  /* 0xfffff8f1060b7810 */ /* 0x000fca0007ffe0ff */
[----:B-1----:R-:W-:-:S05]  /*05b0*/  IMAD.WIDE.U32 R4, R11, 0x4, R4 ;  /* 0x000000040b047825 */ /* 0x002fca00078e0004 */
[----:B------:R2:W5:Y:S02]  /*05c0*/  LDG.E.CONSTANT R19, desc[UR8][R4.64] ;  /* 0x0000000804137981 */ /* 0x000564000c1e9900 */
.L_x_0:
[----:B------:R-:W-:Y:S05]  /*05d0*/  @!P0 BRA `(.L_x_1) ;  /* 0x00000000006c8947 */ /* 0x000fea0003800000 */
[C---:B------:R-:W-:Y:S02]  /*05e0*/  IADD3 R11, PT, PT, R0.reuse, 0x1b4, RZ ;  /* 0x000001b4000b7810 */ /* 0x040fe40007ffe0ff */
[----:B------:R-:W-:Y:S02]  /*05f0*/  IADD3 R6, PT, PT, R0, 0x1, RZ ;  /* 0x0000000100067810 */ /* 0x000fe40007ffe0ff */
[----:B-12---:R-:W-:Y:S02]  /*0600*/  LOP3.LUT R5, R11, 0xffff, RZ, 0xc0, !PT ;  /* 0x0000ffff0b057812 */ /* 0x006fe400078ec0ff */
        /* <DEDUP_REMOVED lines=24> */
.L_x_1:
[----:B-----5:R4:W-:Y:S01]  /*0790*/  STS [R2+0x368], R19 ;  /* 0x0003681302007388 */ /* 0x0209e20000000800 */
[----:B------:R-:W-:Y:S01]  /*07a0*/  ISETP.GT.U32.AND P2, PT, R0, 0x20, PT ;  /* 0x000000200000780c */ /* 0x000fe20003f44070 */
[----:B------:R-:W-:Y:S01]  /*07b0*/  UIADD3 UR4, UPT, UPT, UR4, 0x2af0, URZ ;  /* 0x00002af004047890 */ /* 0x000fe2000fffe0ff */
[----:B------:R-:W-:Y:S01]  /*07c0*/  BSSY.RECONVERGENT B1, `(.L_x_2) ;  /* 0x0000026000017945 */ /* 0x000fe20003800200 */
[----:B------:R4:W-:Y:S03]  /*07d0*/  STS [R8+0x6d0], R15 ;  /* 0x0006d00f08007388 */ /* 0x0009e60000000800 */
[----:B------:R-:W-:Y:S01]  /*07e0*/  BSSY.RELIABLE B0, `(.L_x_3) ;  /* 0x0000019000007945 */ /* 0x000fe20003800100 */
[----:B------:R-:W-:Y:S01]  /*07f0*/  ULEA UR4, UR5, UR4, 0x18 ;  /* 0x0000000405047291 */ /* 0x000fe2000f8ec0ff */
[----:B------:R-:W-:Y:S02]  /*0800*/  IADD3 R12, PT, PT, R12, -R9, RZ ;  /* 0x800000090c0c7210 */ /* 0x000fe40007ffe0ff */
[----:B------:R-:W-:-:S02]  /*0810*/  IADD3 R16, PT, PT, R16, -R7, RZ ;  /* 0x8000000710107210 */ /* 0x000fc40007ffe0ff */
[----:B------:R-:W-:Y:S02]  /*0820*/  IADD3 R9, PT, PT, R10, UR6, RZ ;  /* 0x000000060a097c10 */ /* 0x000fe4000fffe0ff */
[----:B------:R-:W-:Y:S01]  /*0830*/  LEA R11, R0, UR4, 0x4 ;  /* 0x00000004000b7c11 */ /* 0x000fe2000f8e20ff */
[----:B----4-:R-:W-:Y:S06]  /*0840*/  @P2 BRA `(.L_x_4) ;  /* 0x0000000000382947 */ /* 0x010fec0003800000 */
[----:B------:R-:W-:Y:S01]  /*0850*/  ISETP.GT.U32.AND P0, PT, R0, 0x1a, PT ;  /* 0x0000001a0000780c */ /* 0x000fe20003f04070 */
[----:B------:R-:W-:Y:S01]  /*0860*/  BSSY.RECONVERGENT B2, `(.L_x_5) ;  /* 0x000000a000027945 */ /* 0x000fe20003800200 */
[----:B-123--:R-:W-:Y:S02]  /*0870*/  MOV R5, RZ ;  /* 0x000000ff00057202 */ /* 0x00efe40000000f00 */
[----:B------:R-:W-:-:S13]  /*0880*/  ISETP.LT.U32.OR P0, PT, R3, 0x10, P0 ;  /* 0x000000100300780c */ /* 0x000fda0000701470 */
[----:B------:R-:W-:Y:S05]  /*0890*/  @P0 BRA `(.L_x_6) ;  /* 0x0000000000180947 */ /* 0x000fea0003800000 */
[----:B------:R-:W1:Y:S01]  /*08a0*/  LDC.64 R4, c[0x0][0x388] ;  /* 0x0000e200ff047b82 */ /* 0x000e620000000a00 */
[----:B------:R-:W-:-:S05]  /*08b0*/  SHF.R.U32.HI R7, RZ, 0x3, R3 ;  /* 0x00000003ff077819 */ /* 0x000fca0000011603 */
[----:B------:R-:W-:-:S05]  /*08c0*/  IMAD R7, R7, 0x540, R0 ;  /* 0x0000054007077824 */ /* 0x000fca00078e0200 */
[----:B------:R-:W-:-:S05]  /*08d0*/  IADD3 R7, PT, PT, R7, -0x55b, RZ ;  /* 0xfffffaa507077810 */ /* 0x000fca0007ffe0ff */
[----:B-1----:R-:W-:-:S06]  /*08e0*/  IMAD.WIDE.U32 R4, R7, 0x4, R4 ;  /* 0x0000000407047825 */ /* 0x002fcc00078e0004 */
[----:B------:R1:W5:Y:S02]  /*08f0*/  LDG.E.CONSTANT R5, desc[UR8][R4.64] ;  /* 0x0000000804057981 */ /* 0x000364000c1e9900 */
.L_x_6:
[----:B------:R-:W-:Y:S05]  /*0900*/  BSYNC.RECONVERGENT B2 ;  /* 0x0000000000027941 */ /* 0x000fea0003800200 */
.L_x_5:
[----:B-----5:R4:W-:Y:S01]  /*0910*/  STS [R10+UR6+0xa38], R5 ;  /* 0x000a38050a007988 */ /* 0x0209e20008000806 */
[----:B------:R-:W-:Y:S05]  /*0920*/  BRA `(.L_x_7) ;  /* 0x0000000000107947 */ /* 0x000fea0003800000 */
.L_x_4:
[----:B------:R-:W-:Y:S02]  /*0930*/  ISETP.GT.U32.AND P1, PT, R0, 0x29, PT ;  /* 0x000000290000780c */ /* 0x000fe40003f24070 */
[----:B------:R-:W-:-:S11]  /*0940*/  PLOP3.LUT P0, PT, PT, PT, PT, 0x8, 0x80 ;  /* 0x000000000080781c */ /* 0x000fd60003f0e170 */
[----:B------:R-:W-:Y:S05]  /*0950*/  @P1 BREAK.RELIABLE B0 ;  /* 0x0000000000001942 */ /* 0x000fea0003800100 */
[----:B------:R-:W-:Y:S05]  /*0960*/  @P1 BRA `(.L_x_8) ;  /* 0x00000000002c1947 */ /* 0x000fea0003800000 */
.L_x_7:
[----:B------:R-:W-:Y:S05]  /*0970*/  BSYNC.RELIABLE B0 ;  /* 0x0000000000007941 */ /* 0x000fea0003800100 */
.L_x_3:
[----:B-1234-:R-:W1:Y:S01]  /*0980*/  LDC.64 R4, c[0x0][0x390] ;  /* 0x0000e400ff047b82 */ /* 0x01ee620000000a00 */
[----:B------:R-:W-:Y:S02]  /*0990*/  SHF.L.U32 R6, R0, 0x5, RZ ;  /* 0x0000000500067819 */ /* 0x000fe400000006ff */
[----:B------:R-:W-:Y:S02]  /*09a0*/  SHF.L.U32 R7, R3, 0x3, RZ ;  /* 0x0000000303077819 */ /* 0x000fe400000006ff */
[----:B------:R-:W-:-:S04]  /*09b0*/  LOP3.LUT R6, R6, 0x1fc0, RZ, 0xc0, !PT ;  /* 0x00001fc006067812 */ /* 0x000fc800078ec0ff */
[----:B------:R-:W-:-:S04]  /*09c0*/  LOP3.LUT R7, R6, 0x38, R7, 0xf8, !PT ;  /* 0x0000003806077812 */ /* 0x000fc800078ef807 */
[----:B------:R-:W-:-:S05]  /*09d0*/  LOP3.LUT R7, R7, 0x4, R10, 0xf8, !PT ;  /* 0x0000000407077812 */ /* 0x000fca00078ef80a */
[----:B-1----:R-:W-:-:S06]  /*09e0*/  IMAD.WIDE.U32 R4, R7, 0x4, R4 ;  /* 0x0000000407047825 */ /* 0x002fcc00078e0004 */
[----:B------:R-:W2:Y:S01]  /*09f0*/  LDG.E.128.CONSTANT R4, desc[UR8][R4.64] ;  /* 0x0000000804047981 */ /* 0x000ea2000c1e9d00 */
[----:B------:R-:W-:-:S03]  /*0a00*/  PLOP3.LUT P0, PT, PT, PT, PT, 0x80, 0x8 ;  /* 0x000000000008781c */ /* 0x000fc60003f0f070 */
[----:B--2---:R4:W-:Y:S10]  /*0a10*/  STS.128 [R11], R4 ;  /* 0x000000040b007388 */ /* 0x0049f40000000c00 */
.L_x_8:
[----:B------:R-:W-:Y:S05]  /*0a20*/  BSYNC.RECONVERGENT B1 ;  /* 0x0000000000017941 */ /* 0x000fea0003800200 */
.L_x_2:
[----:B------:R-:W-:Y:S05]  /*0a30*/  WARPSYNC.ALL ;  /* 0x0000000000007948 */ /* 0x000fea0003800000 */
[C---:B------:R-:W-:Y:S01]  /*0a40*/  ISETP.LT.U32.OR P1, PT, R3.reuse, 0x8, !P3 ;  /* 0x000000080300780c */ /* 0x040fe20005f21470 */
[----:B------:R-:W0:Y:S01]  /*0a50*/  LDGDEPBAR ;  /* 0x00000000000079af */ /* 0x000e220000000000 */
[----:B------:R-:W-:-:S11]  /*0a60*/  ISETP.GE.U32.AND P4, PT, R3, 0x8, PT ;  /* 0x000000080300780c */ /* 0x000fd60003f86070 */
[----:B----4-:R-:W4:Y:S01]  /*0a70*/  @!P1 LDC.64 R6, c[0x0][0x388] ;  /* 0x0000e200ff069b82 */ /* 0x010f220000000a00 */
[--C-:B------:R-:W-:Y:S02]  /*0a80*/  @!P1 SHF.R.U32.HI R19, RZ, 0x3, R3.reuse ;  /* 0x00000003ff139819 */ /* 0x100fe40000011603 */
[--C-:B------:R-:W-:Y:S02]  /*0a90*/  @P4 SHF.R.U32.HI R20, RZ, 0x3, R3.reuse ;  /* 0x00000003ff144819 */ /* 0x100fe40000011603 */
[----:B------:R-:W-:Y:S01]  /*0aa0*/  @P4 SHF.R.U32.HI R18, RZ, 0x3, R3 ;  /* 0x00000003ff124819 */ /* 0x000fe20000011603 */
[----:B------:R-:W-:Y:S02]  /*0ab0*/  @!P1 IMAD R19, R19, 0x540, R0 ;  /* 0x0000054013139824 */ /* 0x000fe400078e0200 */
[----:B-123--:R-:W1:Y:S01]  /*0ac0*/  @P4 LDC.64 R4, c[0x0][0x388] ;  /* 0x0000e200ff044b82 */ /* 0x00ee620000000a00 */
[----:B------:R-:W-:Y:S02]  /*0ad0*/  @P4 IMAD R23, R20, 0x540, R17 ;  /* 0x0000054014174824 */ /* 0x000fe400078e0211 */
[----:B------:R-:W-:Y:S01]  /*0ae0*/  @P4 IMAD R21, R18, 0x540, R13 ;  /* 0x0000054012154824 */ /* 0x000fe200078e020d */
[----:B------:R-:W-:-:S02]  /*0af0*/  @!P1 IADD3 R19, PT, PT, R19, -0x2a9, RZ ;  /* 0xfffffd5713139810 */ /* 0x000fc40007ffe0ff */
[----:B------:R-:W-:Y:S02]  /*0b00*/  @P4 IADD3 R23, PT, PT, R23, -0x2a9, R16 ;  /* 0xfffffd5717174810 */ /* 0x000fe40007ffe010 */
[----:B------:R-:W2:Y:S01]  /*0b10*/  @P4 LDC.64 R14, c[0x0][0x388] ;  /* 0x0000e200ff0e4b82 */ /* 0x000ea20000000a00 */
[----:B------:R-:W-:Y:S01]  /*0b20*/  @P4 IADD3 R21, PT, PT, R21, -0x2a9, R12 ;  /* 0xfffffd5715154810 */ /* 0x000fe20007ffe00c */
[----:B----4-:R-:W-:-:S04]  /*0b30*/  @!P1 IMAD.WIDE.U32 R6, R19, 0x4, R6 ;  /* 0x0000000413069825 */ /* 0x010fc800078e0006 */
[----:B------:R-:W-:Y:S02]  /*0b40*/  HFMA2 R19, -RZ, RZ, 0, 0 ;  /* 0x00000000ff137431 */ /* 0x000fe400000001ff */
[----:B-1----:R-:W-:-:S04]  /*0b50*/  @P4 IMAD.WIDE.U32 R4, R23, 0x4, R4 ;  /* 0x0000000417044825 */ /* 0x002fc800078e0004 */
[----:B------:R-:W-:Y:S01]  /*0b60*/  HFMA2 R23, -RZ, RZ, 0, 0 ;  /* 0x00000000ff177431 */ /* 0x000fe200000001ff */
[----:B------:R-:W3:Y:S01]  /*0b70*/  @!P1 LDG.E.CONSTANT R19, desc[UR8][R6.64] ;  /* 0x0000000806139981 */ /* 0x000ee2000c1e9900 */
[----:B--2---:R-:W-:Y:S01]  /*0b80*/  @P4 IMAD.WIDE.U32 R14, R21, 0x4, R14 ;  /* 0x00000004150e4825 */ /* 0x004fe200078e000e */
[----:B------:R-:W-:-:S03]  /*0b90*/  MOV R21, RZ ;  /* 0x000000ff00157202 */ /* 0x000fc60000000f00 */
[----:B------:R-:W2:Y:S04]  /*0ba0*/  @P4 LDG.E.CONSTANT R23, desc[UR8][R4.64] ;  /* 0x0000000804174981 */ /* 0x000ea8000c1e9900 */
[----:B------:R-:W4:Y:S01]  /*0bb0*/  @P4 LDG.E.CONSTANT R21, desc[UR8][R14.64] ;  /* 0x000000080e154981 */ /* 0x000f22000c1e9900 */
[----:B------:R-:W-:Y:S03]  /*0bc0*/  BSSY.RECONVERGENT B1, `(.L_x_9) ;  /* 0x0000012000017945 */ /* 0x000fe60003800200 */
[----:B---3--:R1:W-:Y:S04]  /*0bd0*/  STS [R10+UR6+0xabc], R19 ;  /* 0x000abc130a007988 */ /* 0x0083e80008000806 */
[----:B----4-:R1:W-:Y:S04]  /*0be0*/  STS [R2+0xe24], R21 ;  /* 0x000e241502007388 */ /* 0x0103e80000000800 */
[----:B--2---:R1:W-:Y:S01]  /*0bf0*/  STS [R8+0x118c], R23 ;  /* 0x00118c1708007388 */ /* 0x0043e20000000800 */
[----:B------:R-:W-:Y:S05]  /*0c00*/  @P2 BRA `(.L_x_10) ;  /* 0x0000000000342947 */ /* 0x000fea0003800000 */
[----:B------:R-:W-:Y:S01]  /*0c10*/  ISETP.GT.U32.AND P1, PT, R0, 0x1a, PT ;  /* 0x0000001a0000780c */ /* 0x000fe20003f24070 */
[----:B------:R-:W-:Y:S01]  /*0c20*/  BSSY.RECONVERGENT B2, `(.L_x_11) ;  /* 0x000000a000027945 */ /* 0x000fe20003800200 */
[----:B------:R-:W-:Y:S02]  /*0c30*/  MOV R5, RZ ;  /* 0x000000ff00057202 */ /* 0x000fe40000000f00 */
[----:B------:R-:W-:-:S13]  /*0c40*/  ISETP.LT.U32.OR P1, PT, R3, 0x8, P1 ;  /* 0x000000080300780c */ /* 0x000fda0000f21470 */
[----:B------:R-:W-:Y:S05]  /*0c50*/  @P1 BRA `(.L_x_12) ;  /* 0x0000000000181947 */ /* 0x000fea0003800000 */
[----:B------:R-:W2:Y:S01]  /*0c60*/  LDC.64 R4, c[0x0][0x388] ;  /* 0x0000e200ff047b82 */ /* 0x000ea20000000a00 */
[----:B------:R-:W-:-:S05]  /*0c70*/  SHF.R.U32.HI R7, RZ, 0x3, R3 ;  /* 0x00000003ff077819 */ /* 0x000fca0000011603 */
[----:B------:R-:W-:-:S05]  /*0c80*/  IMAD R7, R7, 0x540, R0 ;  /* 0x0000054007077824 */ /* 0x000fca00078e0200 */
[----:B------:R-:W-:-:S05]  /*0c90*/  IADD3 R7, PT, PT, R7, -0x1b, RZ ;  /* 0xffffffe507077810 */ /* 0x000fca0007ffe0ff */
[----:B--2---:R-:W-:-:S06]  /*0ca0*/  IMAD.WIDE.U32 R4, R7, 0x4, R4 ;  /* 0x0000000407047825 */ /* 0x004fcc00078e0004 */
[----:B------:R2:W5:Y:S02]  /*0cb0*/  LDG.E.CONSTANT R5, desc[UR8][R4.64] ;  /* 0x0000000804057981 */ /* 0x000564000c1e9900 */
.L_x_12:
[----:B------:R-:W-:Y:S05]  /*0cc0*/  BSYNC.RECONVERGENT B2 ;  /* 0x0000000000027941 */ /* 0x000fea0003800200 */
.L_x_11:
[----:B-----5:R3:W-:Y:S02]  /*0cd0*/  STS [R10+UR6+0x14f4], R5 ;  /* 0x0014f4050a007988 */ /* 0x0207e40008000806 */
.L_x_10:
[----:B------:R-:W-:Y:S05]  /*0ce0*/  BSYNC.RECONVERGENT B1 ;  /* 0x0000000000017941 */ /* 0x000fea0003800200 */
.L_x_9:
[----:B------:R-:W4:Y:S01]  /*0cf0*/  LDC.64 R14, c[0x0][0x390] ;  /* 0x0000e400ff0e7b82 */ /* 0x000f220000000a00 */
[----:B------:R-:W5:Y:S01]  /*0d00*/  LDCU.64 UR10, c[0x0][0x388] ;  /* 0x00007100ff0a77ac */ /* 0x000f620008000a00 */
[----:B--2---:R-:W-:Y:S02]  /*0d10*/  SHF.L.U32 R4, R3, 0x3, RZ ;  /* 0x0000000303047819 */ /* 0x004fe400000006ff */
[----:B------:R-:W-:Y:S02]  /*0d20*/  SHF.R.U32.HI R3, RZ, 0x3, R3 ;  /* 0x00000003ff037819 */ /* 0x000fe40000011603 */
[----:B------:R-:W-:Y:S02]  /*0d30*/  SHF.L.U32 R29, R0, 0x5, RZ ;  /* 0x00000005001d7819 */ /* 0x000fe400000006ff */
[----:B-1----:R-:W1:Y:S01]  /*0d40*/  LDC.64 R20, c[0x0][0x388] ;  /* 0x0000e200ff147b82 */ /* 0x002e620000000a00 */
[----:B------:R-:W-:Y:S01]  /*0d50*/  IMAD R19, R3, 0x540, RZ ;  /* 0x0000054003137824 */ /* 0x000fe200078e02ff */
[----:B------:R-:W-:-:S04]  /*0d60*/  LOP3.LUT R4, R4, 0x38, RZ, 0xc0, !PT ;  /* 0x0000003804047812 */ /* 0x000fc800078ec0ff */
[----:B------:R-:W-:Y:S02]  /*0d70*/  LOP3.LUT R29, R4, 0x1fc0, R29, 0xf8, !PT ;  /* 0x00001fc0041d7812 */ /* 0x000fe400078ef81d */
[-C--:B------:R-:W-:Y:S02]  /*0d80*/  IADD3 R22, P5, P6, R12, R19.reuse, R13 ;  /* 0x000000130c167210 */ /* 0x080fe40007ebe00d */
[----:B------:R-:W-:Y:S02]  /*0d90*/  IADD3 R17, P1, P4, R16, R19, R17 ;  /* 0x0000001310117210 */ /* 0x000fe40007c3e011 */
[----:B---3--:R-:W-:Y:S02]  /*0da0*/  LOP3.LUT R5, R29, 0x4, R10, 0xf8, !PT ;  /* 0x000000041d057812 */ /* 0x008fe400078ef80a */
[----:B------:R-:W-:Y:S02]  /*0db0*/  IADD3.X R23, PT, PT, RZ, RZ, RZ, P5, P6 ;  /* 0x000000ffff177210 */ /* 0x000fe40002fec4ff */
[----:B-----5:R-:W-:Y:S01]  /*0dc0*/  LEA R18, P5, R22, UR10, 0x2 ;  /* 0x0000000a16127c11 */ /* 0x020fe2000f8a10ff */
[----:B----4-:R-:W-:Y:S01]  /*0dd0*/  IMAD.WIDE.U32 R14, R5, 0x4, R14 ;  /* 0x00000004050e7825 */ /* 0x010fe200078e000e */
[----:B------:R-:W-:-:S02]  /*0de0*/  IADD3.X R12, PT, PT, RZ, RZ, RZ, P1, P4 ;  /* 0x000000ffff0c7210 */ /* 0x000fc40000fe84ff */
[----:B------:R-:W-:Y:S02]  /*0df0*/  LEA R16, P1, R17, UR10, 0x2 ;  /* 0x0000000a11107c11 */ /* 0x000fe4000f8210ff */
[----:B------:R-:W-:Y:S01]  /*0e00*/  IADD3 R13, PT, PT, R19, R0, RZ ;  /* 0x00000000130d7210 */ /* 0x000fe20007ffe0ff */
[----:B------:R-:W2:Y:S01]  /*0e10*/  @P0 LDG.E.128.CONSTANT R4, desc[UR8][R14.64+0x1500] ;  /* 0x001500080e040981 */ /* 0x000ea2000c1e9d00 */
[----:B------:R-:W-:Y:S02]  /*0e20*/  LEA.HI.X R19, R22, UR11, R23, 0x2, P5 ;  /* 0x0000000b16137c11 */ /* 0x000fe4000a8f1417 */
[----:B------:R-:W-:Y:S01]  /*0e30*/  LEA.HI.X R17, R17, UR11, R12, 0x2, P1 ;  /* 0x0000000b11117c11 */ /* 0x000fe200088f140c */
[----:B-1----:R-:W-:Y:S01]  /*0e40*/  IMAD.WIDE.U32 R12, R13, 0x4, R20 ;  /* 0x000000040d0c7825 */ /* 0x002fe200078e0014 */
[----:B------:R-:W-:Y:S01]  /*0e50*/  MOV R23, RZ ;  /* 0x000000ff00177202 */ /* 0x000fe20000000f00 */
[----:B------:R-:W3:Y:S04]  /*0e60*/  LDG.E.CONSTANT R25, desc[UR8][R18.64+0xa5c] ;  /* 0x000a5c0812197981 */ /* 0x000ee8000c1e9900 */
[----:B------:R-:W4:Y:S04]  /*0e70*/  LDG.E.CONSTANT R27, desc[UR8][R16.64+0xa5c] ;  /* 0x000a5c08101b7981 */ /* 0x000f28000c1e9900 */
[----:B------:R-:W5:Y:S01]  /*0e80*/  @P3 LDG.E.CONSTANT R23, desc[UR8][R12.64+0xa5c] ;  /* 0x000a5c080c173981 */ /* 0x000f62000c1e9900 */
[----:B------:R-:W-:Y:S03]  /*0e90*/  BSSY.RECONVERGENT B1, `(.L_x_13) ;  /* 0x000000e000017945 */ /* 0x000fe60003800200 */
[----:B--2---:R1:W-:Y:S04]  /*0ea0*/  @P0 STS.128 [R11+0x2a0], R4 ;  /* 0x0002a0040b000388 */ /* 0x0043e80000000c00 */
[----:B------:R-:W0:Y:S04]  /*0eb0*/  LDGDEPBAR ;  /* 0x00000000000079af */ /* 0x000e280000000000 */
[----:B-----5:R1:W-:Y:S04]  /*0ec0*/  STS [R10+UR6+0x1578], R23 ;  /* 0x001578170a007988 */ /* 0x0203e80008000806 */
[----:B---3--:R1:W-:Y:S04]  /*0ed0*/  STS [R2+0x18e0], R25 ;  /* 0x0018e01902007388 */ /* 0x0083e80000000800 */
[----:B----4-:R1:W-:Y:S01]  /*0ee0*/  STS [R8+0x1c48], R27 ;  /* 0x001c481b08007388 */ /* 0x0103e20000000800 */
[----:B------:R-:W-:Y:S05]  /*0ef0*/  @P2 BRA `(.L_x_14) ;  /* 0x00000000001c2947 */ /* 0x000fea0003800000 */
[----:B------:R-:W-:Y:S01]  /*0f00*/  ISETP.GT.U32.AND P1, PT, R0, 0x1a, PT ;  /* 0x0000001a0000780c */ /* 0x000fe20003f24070 */
[----:B------:R-:W-:Y:S01]  /*0f10*/  BSSY.RECONVERGENT B2, `(.L_x_15) ;  /* 0x0000004000027945 */ /* 0x000fe20003800200 */
[----:B-1----:R-:W-:-:S11]  /*0f20*/  HFMA2 R5, -RZ, RZ, 0, 0 ;  /* 0x00000000ff057431 */ /* 0x002fd600000001ff */
[----:B------:R-:W-:Y:S05]  /*0f30*/  @P1 BRA `(.L_x_16) ;  /* 0x0000000000041947 */ /* 0x000fea0003800000 */
[----:B------:R1:W5:Y:S02]  /*0f40*/  LDG.E.CONSTANT R5, desc[UR8][R12.64+0x1494] ;  /* 0x001494080c057981 */ /* 0x000364000c1e9900 */
.L_x_16:
[----:B------:R-:W-:Y:S05]  /*0f50*/  BSYNC.RECONVERGENT B2 ;  /* 0x0000000000027941 */ /* 0x000fea0003800200 */
.L_x_15:
[----:B-----5:R2:W-:Y:S02]  /*0f60*/  STS [R10+UR6+0x1fb0], R5 ;  /* 0x001fb0050a007988 */ /* 0x0205e40008000806 */
.L_x_14:
[----:B------:R-:W-:Y:S05]  /*0f70*/  BSYNC.RECONVERGENT B1 ;  /* 0x0000000000017941 */ /* 0x000fea0003800200 */
.L_x_13:
[--C-:B-1----:R-:W-:Y:S01]  /*0f80*/  IMAD R13, R3, 0x540, R0.reuse ;  /* 0x00000540030d7824 */ /* 0x102fe200078e0200 */
[----:B--2---:R-:W-:Y:S01]  /*0f90*/  SHF.R.U32.HI R10, RZ, 0x1, R0 ;  /* 0x00000001ff0a7819 */ /* 0x004fe20000011600 */
[----:B------:R-:W2:Y:S01]  /*0fa0*/  @P0 LDG.E.128.CONSTANT R4, desc[UR8][R14.64+0x2a00] ;  /* 0x002a00080e040981 */ /* 0x000ea2000c1e9d00 */
[----:B------:R-:W-:Y:S01]  /*0fb0*/  MOV R23, UR6 ;  /* 0x0000000600177c02 */ /* 0x000fe20008000f00 */
[----:B------:R-:W-:Y:S01]  /*0fc0*/  IMAD.WIDE.U32 R20, R13, 0x4, R20 ;  /* 0x000000040d147825 */ /* 0x000fe200078e0014 */
[C---:B------:R-:W-:Y:S02]  /*0fd0*/  SHF.L.U32 R13, R0.reuse, 0x3, RZ ;  /* 0x00000003000d7819 */ /* 0x040fe400000006ff */
[----:B------:R-:W-:Y:S02]  /*0fe0*/  CS2R R24, SRZ ;  /* 0x0000000000187805 */ /* 0x000fe4000001ff00 */
[----:B------:R-:W-:Y:S01]  /*0ff0*/  LOP3.LUT R28, R0, 0x1, RZ, 0xc0, !PT ;  /* 0x00000001001c7812 */ /* 0x000fe200078ec0ff */
[----:B------:R-:W-:Y:S01]  /*1000*/  IMAD R10, R10, 0x18, R23 ;  /* 0x000000180a0a7824 */ /* 0x000fe200078e0217 */
[----:B------:R-:W-:-:S02]  /*1010*/  MOV R12, RZ ;  /* 0x000000ff000c7202 */ /* 0x000fc40000000f00 */
[----:B------:R-:W-:Y:S01]  /*1020*/  CS2R R22, SRZ ;  /* 0x0000000000167805 */ /* 0x000fe2000001ff00 */
[----:B--2---:R1:W-:Y:S04]  /*1030*/  @P0 STS.128 [R11+0x540], R4 ;  /* 0x000540040b000388 */ /* 0x0043e80000000c00 */
[----:B------:R-:W0:Y:S01]  /*1040*/  LDGDEPBAR ;  /* 0x00000000000079af */ /* 0x000e220000000000 */
[----:B-1----:R-:W-:-:S04]  /*1050*/  LOP3.LUT R11, R13, 0x8, RZ, 0xc0, !PT ;  /* 0x000000080d0b7812 */ /* 0x002fc800078ec0ff */
[----:B------:R-:W-:-:S07]  /*1060*/  IADD3 R11, PT, PT, R11, UR4, RZ ;  /* 0x000000040b0b7c10 */ /* 0x000fce000fffe0ff */
.L_x_21:
[----:B------:R-:W-:Y:S01]  /*1070*/  IADD3 R4, PT, PT, R3, R12, RZ ;  /* 0x0000000c03047210 */ /* 0x000fe20007ffe0ff */
[----:B------:R-:W-:Y:S01]  /*1080*/  HFMA2 R7, -RZ, RZ, 0, 0 ;  /* 0x00000000ff077431 */ /* 0x000fe200000001ff */
[----:B------:R-:W-:Y:S01]  /*1090*/  MOV R27, RZ ;  /* 0x000000ff001b7202 */ /* 0x000fe20000000f00 */
[----:B------:R-:W-:Y:S01]  /*10a0*/  IMAD R6, R12, 0x540, RZ ;  /* 0x000005400c067824 */ /* 0x000fe200078e02ff */
[----:B------:R-:W-:Y:S01]  /*10b0*/  BAR.SYNC.DEFER_BLOCKING 0x0 ;  /* 0x0000000000007b1d */ /* 0x000fe20000010000 */
[----:B------:R-:W-:-:S04]  /*10c0*/  ISETP.GT.U32.AND P1, PT, R4, 0x6e, PT ;  /* 0x0000006e0400780c */ /* 0x000fc80003f24070 */
[----:B------:R-:W-:-:S09]  /*10d0*/  ISETP.LT.U32.OR P2, PT, R0, 0x9, P1 ;  /* 0x000000090000780c */ /* 0x000fd20000f41470 */
[----:B------:R-:W-:-:S04]  /*10e0*/  @!P1 IMAD R5, R12, 0x1500, RZ ;  /* 0x000015000c059824 */ /* 0x000fc800078e02ff */
[----:B------:R-:W-:Y:S01]  /*10f0*/  @!P2 IMAD.WIDE.U32 R14, R6, 0x4, R20 ;  /* 0x00000004060ea825 */ /* 0x000fe200078e0014 */
[----:B------:R-:W-:-:S04]  /*1100*/  @!P1 IADD3 R4, P3, PT, R5, R18, RZ ;  /* 0x0000001205049210 */ /* 0x000fc80007f7e0ff */
[----:B------:R-:W-:Y:S01]  /*1110*/  @!P1 IADD3.X R5, PT, PT, RZ, R19, RZ, P3, !PT ;  /* 0x00000013ff059210 */ /* 0x000fe20001ffe4ff */
[----:B------:R1:W2:Y:S04]  /*1120*/  @!P2 LDG.E.CONSTANT R7, desc[UR8][R14.64+0x1f5c] ;  /* 0x001f5c080e07a981 */ /* 0x0002a8000c1e9900 */
[----:B------:R3:W4:Y:S01]  /*1130*/  @!P1 LDG.E.CONSTANT R27, desc[UR8][R4.64+0x1f5c] ;  /* 0x001f5c08041b9981 */ /* 0x000722000c1e9900 */
[----:B------:R-:W-:-:S04]  /*1140*/  IADD3 R13, PT, PT, R12, -0x1, RZ ;  /* 0xffffffff0c0d7810 */ /* 0x000fc80007ffe0ff */
[----:B------:R-:W-:Y:S01]  /*1150*/  LOP3.LUT R13, R13, 0x3, RZ, 0xc0, !PT ;  /* 0x000000030d0d7812 */ /* 0x000fe200078ec0ff */
[----:B-1----:R-:W-:Y:S02]  /*1160*/  HFMA2 R15, -RZ, RZ, 0, 0 ;  /* 0x00000000ff0f7431 */ /* 0x002fe400000001ff */
[----:B---3--:R-:W-:Y:S02]  /*1170*/  @!P1 IMAD R5, R12, 0x1500, RZ ;  /* 0x000015000c059824 */ /* 0x008fe400078e02ff */
[C---:B------:R-:W-:Y:S02]  /*1180*/  IMAD R26, R13.reuse, 0xabc, R9 ;  /* 0x00000abc0d1a7824 */ /* 0x040fe400078e0209 */
[----:B------:R-:W-:Y:S01]  /*1190*/  IMAD R14, R13, 0xabc, R2 ;  /* 0x00000abc0d0e7824 */ /* 0x000fe200078e0202 */
[----:B------:R-:W-:-:S04]  /*11a0*/  @!P1 IADD3 R4, P2, PT, R5, R16, RZ ;  /* 0x0000001005049210 */ /* 0x000fc80007f5e0ff */
[----:B------:R-:W-:-:S05]  /*11b0*/  @!P1 IADD3.X R5, PT, PT, RZ, R17, RZ, P2, !PT ;  /* 0x00000011ff059210 */ /* 0x000fca00017fe4ff */
[----:B------:R1:W3:Y:S02]  /*11c0*/  @!P1 LDG.E.CONSTANT R15, desc[UR8][R4.64+0x1f5c] ;  /* 0x001f5c08040f9981 */ /* 0x0002e4000c1e9900 */
[----:B-1----:R-:W-:Y:S01]  /*11d0*/  IMAD R4, R13, 0xabc, R8 ;  /* 0x00000abc0d047824 */ /* 0x002fe200078e0208 */
[----:B------:R-:W-:Y:S01]  /*11e0*/  ISETP.GT.U32.AND P2, PT, R0, 0x20, PT ;  /* 0x000000200000780c */ /* 0x000fe20003f44070 */
[----:B------:R-:W-:Y:S01]  /*11f0*/  BSSY.RECONVERGENT B1, `(.L_x_17) ;  /* 0x000000d000017945 */ /* 0x000fe20003800200 */
[----:B--2---:R1:W-:Y:S04]  /*1200*/  STS [R26], R7 ;  /* 0x000000071a007388 */ /* 0x0043e80000000800 */
[----:B----4-:R1:W-:Y:S04]  /*1210*/  STS [R14+0x368], R27 ;  /* 0x0003681b0e007388 */ /* 0x0103e80000000800 */
[----:B---3--:R1:W-:Y:S03]  /*1220*/  STS [R4+0x6d0], R15 ;  /* 0x0006d00f04007388 */ /* 0x0083e60000000800 */
[----:B------:R-:W-:Y:S05]  /*1230*/  @P2 BRA `(.L_x_18) ;  /* 0x0000000000202947 */ /* 0x000fea0003800000 */
[----:B------:R-:W-:Y:S01]  /*1240*/  ISETP.GT.U32.OR P1, PT, R0, 0x1a, P1 ;  /* 0x0000001a0000780c */ /* 0x000fe20000f24470 */
[----:B------:R-:W-:Y:S01]  /*1250*/  BSSY.RECONVERGENT B2, `(.L_x_19) ;  /* 0x0000005000027945 */ /* 0x000fe20003800200 */
[----:B------:R-:W-:-:S11]  /*1260*/  MOV R5, RZ ;  /* 0x000000ff00057202 */ /* 0x000fd60000000f00 */
[----:B------:R-:W-:Y:S05]  /*1270*/  @P1 BRA `(.L_x_20) ;  /* 0x0000000000081947 */ /* 0x000fea0003800000 */
[----:B-1----:R-:W-:-:S06]  /*1280*/  IMAD.WIDE.U32 R4, R6, 0x4, R20 ;  /* 0x0000000406047825 */ /* 0x002fcc00078e0014 */
[----:B------:R2:W5:Y:S02]  /*1290*/  LDG.E.CONSTANT R5, desc[UR8][R4.64+0x2994] ;  /* 0x0029940804057981 */ /* 0x000564000c1e9900 */
.L_x_20:
[----:B------:R-:W-:Y:S05]  /*12a0*/  BSYNC.RECONVERGENT B2 ;  /* 0x0000000000027941 */ /* 0x000fea0003800200 */
.L_x_19:
[----:B-----5:R3:W-:Y:S02]  /*12b0*/  STS [R26+0xa38], R5 ;  /* 0x000a38051a007388 */ /* 0x0207e40000000800 */
.L_x_18:
[----:B------:R-:W-:Y:S05]  /*12c0*/  BSYNC.RECONVERGENT B1 ;  /* 0x0000000000017941 */ /* 0x000fea0003800200 */
.L_x_17:
[----:B-1----:R-:W1:Y:S01]  /*12d0*/  @P0 S2R R7, SR_CgaCtaId ;  /* 0x0000000000070919 */ /* 0x002e620000008800 */
[----:B--23--:R-:W2:Y:S01]  /*12e0*/  @P0 LDC.64 R4, c[0x0][0x390] ;  /* 0x0000e400ff040b82 */ /* 0x00cea20000000a00 */
[----:B------:R-:W-:-:S04]  /*12f0*/  @P0 LEA R15, R28, R29, 0x2 ;  /* 0x0000001d1c0f0211 */ /* 0x000fc800078e10ff */
[----:B------:R-:W-:Y:S02]  /*1300*/  @P0 IADD3 R15, PT, PT, R6, R15, RZ ;  /* 0x0000000f060f0210 */ /* 0x000fe40007ffe0ff */
[----:B------:R-:W-:-:S04]  /*1310*/  @P0 MOV R6, 0x400 ;  /* 0x0000040000060802 */ /* 0x000fc80000000f00 */
[----:B------:R-:W-:Y:S01]  /*1320*/  @P0 IADD3 R6, PT, PT, R6, 0x2af0, RZ ;  /* 0x00002af006060810 */ /* 0x000fe20007ffe0ff */
[----:B--2---:R-:W-:-:S03]  /*1330*/  @P0 IMAD.WIDE.U32 R4, R15, 0x4, R4 ;  /* 0x000000040f040825 */ /* 0x004fc600078e0004 */
[----:B-1----:R-:W-:-:S03]  /*1340*/  @P0 LEA R15, R7, R6, 0x18 ;  /* 0x00000006070f0211 */ /* 0x002fc600078ec0ff */
[----:B------:R-:W2:Y:S01]  /*1350*/  @P0 LDG.E.128.CONSTANT R4, desc[UR8][R4.64+0x3f00] ;  /* 0x003f000804040981 */ /* 0x000ea2000c1e9d00 */
[----:B------:R-:W-:-:S05]  /*1360*/  @P0 LEA R26, R0, R15, 0x4 ;  /* 0x0000000f001a0211 */ /* 0x000fca00078e20ff */
[----:B------:R-:W-:-:S05]  /*1370*/  @P0 IMAD R26, R13, 0x2a0, R26 ;  /* 0x000002a00d1a0824 */ /* 0x000fca00078e021a */
[----:B--2---:R1:W-:Y:S04]  /*1380*/  @P0 STS.128 [R26], R4 ;  /* 0x000000041a000388 */ /* 0x0043e80000000c00 */
[----:B------:R-:W0:Y:S01]  /*1390*/  LDGDEPBAR ;  /* 0x00000000000079af */ /* 0x000e220000000000 */
[C---:B-1----:R-:W-:Y:S02]  /*13a0*/  IMAD R5, R12.reuse, 0x2a0, R11 ;  /* 0x000002a00c057824 */ /* 0x042fe400078e020b */
[C---:B------:R-:W-:Y:S01]  /*13b0*/  IMAD R4, R12.reuse, 0xabc, R10 ;  /* 0x00000abc0c047824 */ /* 0x040fe200078e020a */
[----:B------:R-:W-:-:S04]  /*13c0*/  IADD3 R12, PT, PT, R12, 0x1, RZ ;  /* 0x000000010c0c7810 */ /* 0x000fc80007ffe0ff */
[----:B------:R-:W-:Y:S01]  /*13d0*/  ISETP.NE.AND P1, PT, R12, 0x4, PT ;  /* 0x000000040c00780c */ /* 0x000fe20003f25270 */
[----:B------:R-:W-:-:S04]  /*13e0*/  DEPBAR.LE SB0, 0x3 ;  /* 0x000080c00000791a */ /* 0x000fc80000000000 */
[----:B------:R-:W-:Y:S06]  /*13f0*/  BAR.SYNC.DEFER_BLOCKING 0x0 ;  /* 0x0000000000007b1d */ /* 0x000fec0000010000 */
[----:B------:R-:W-:Y:S04]  /*1400*/  LDS R13, [R4] ;  /* 0x00000000040d7984 */ /* 0x000fe80000000800 */
[----:B------:R-:W1:Y:S04]  /*1410*/  LDS.64 R6, [R5] ;  /* 0x0000000005067984 */ /* 0x000e680000000a00 */
[----:B------:R-:W2:Y:S01]  /*1420*/  LDS.64 R14, [R5+0x10] ;  /* 0x00001000050e7984 */ /* 0x000ea20000000a00 */
[C---:B-1----:R-:W-:Y:S01]  /*1430*/  FFMA R25, R13.reuse, R6, R25 ;  /* 0x000000060d197223 */ /* 0x042fe20000000019 */
[----:B------:R-:W-:-:S02]  /*1440*/  FFMA R22, R13, R7, R22 ;  /* 0x000000070d167223 */ /* 0x000fc40000000016 */
[----:B------:R-:W-:Y:S01]  /*1450*/  LDS.64 R6, [R5+0x60] ;  /* 0x0000600005067984 */ /* 0x000fe20000000a00 */
[C---:B--2---:R-:W-:Y:S01]  /*1460*/  FFMA R23, R13.reuse, R14, R23 ;  /* 0x0000000e0d177223 */ /* 0x044fe20000000017 */
[----:B------:R-:W-:Y:S02]  /*1470*/  FFMA R24, R13, R15, R24 ;  /* 0x0000000f0d187223 */ /* 0x000fe40000000018 */
[----:B------:R-:W1:Y:S04]  /*1480*/  LDS R13, [R4+0x18] ;  /* 0x00001800040d7984 */ /* 0x000e680000000800 */
        /* <DEDUP_REMOVED lines=135> */
[C---:B------:R-:W-:Y:S01]  /*1d00*/  FFMA R22, R14.reuse, R7, R22 ;  /* 0x000000070e167223 */ /* 0x040fe20000000016 */
[C---:B--2---:R-:W-:Y:S01]  /*1d10*/  FFMA R23, R14.reuse, R4, R23 ;  /* 0x000000040e177223 */ /* 0x044fe20000000017 */
[----:B------:R-:W-:Y:S01]  /*1d20*/  FFMA R24, R14, R5, R24 ;  /* 0x000000050e187223 */ /* 0x000fe20000000018 */
[----:B------:R-:W-:Y:S06]  /*1d30*/  @P1 BRA `(.L_x_21) ;  /* 0xfffffff000cc1947 */ /* 0x000fec000383ffff */
[----:B------:R-:W1:Y:S01]  /*1d40*/  S2R R0, SR_TID.X ;  /* 0x0000000000007919 */ /* 0x000e620000002100 */
[----:B------:R-:W2:Y:S01]  /*1d50*/  S2UR UR5, SR_CgaCtaId ;  /* 0x00000000000579c3 */ /* 0x000ea20000008800 */
[----:B------:R-:W-:-:S04]  /*1d60*/  DEPBAR.LE SB0, 0x2 ;  /* 0x000080800000791a */ /* 0x000fc80000000000 */
[----:B------:R-:W-:Y:S01]  /*1d70*/  UMOV UR4, 0x400 ;  /* 0x0000040000047882 */ /* 0x000fe20000000000 */
[----:B------:R-:W-:-:S05]  /*1d80*/  IMAD R29, R3, 0x1b40, R29 ;  /* 0x00001b40031d7824 */ /* 0x000fca00078e021d */
[----:B------:R-:W-:Y:S01]  /*1d90*/  LEA R29, R28, R29, 0x1 ;  /* 0x0000001d1c1d7211 */ /* 0x000fe200078e08ff */
[----:B--2---:R-:W-:Y:S02]  /*1da0*/  ULEA UR6, UR5, UR4, 0x18 ;  /* 0x0000000405067291 */ /* 0x004fe4000f8ec0ff */
[----:B------:R-:W-:-:S04]  /*1db0*/  UIADD3 UR4, UPT, UPT, UR4, 0x2af0, URZ ;  /* 0x00002af004047890 */ /* 0x000fc8000fffe0ff */
[----:B------:R-:W-:Y:S01]  /*1dc0*/  MOV R5, UR6 ;  /* 0x0000000600057c02 */ /* 0x000fe20008000f00 */
[----:B------:R-:W-:Y:S01]  /*1dd0*/  ULEA UR4, UR5, UR4, 0x18 ;  /* 0x0000000405047291 */ /* 0x000fe2000f8ec0ff */
[----:B-1----:R-:W-:Y:S02]  /*1de0*/  SHF.R.U32.HI R4, RZ, 0x1, R0 ;  /* 0x00000001ff047819 */ /* 0x002fe40000011600 */
[----:B------:R-:W-:-:S03]  /*1df0*/  SHF.L.U32 R2, R0, 0x3, RZ ;  /* 0x0000000300027819 */ /* 0x000fc600000006ff */
[----:B------:R-:W-:Y:S01]  /*1e00*/  IMAD R0, R4, 0x18, R5 ;  /* 0x0000001804007824 */ /* 0x000fe200078e0205 */
[----:B------:R-:W-:Y:S01]  /*1e10*/  BAR.SYNC.DEFER_BLOCKING 0x0 ;  /* 0x0000000000007b1d */ /* 0x000fe20000010000 */
[----:B------:R-:W-:-:S05]  /*1e20*/  LOP3.LUT R2, R2, 0x8, RZ, 0xc0, !PT ;  /* 0x0000000802027812 */ /* 0x000fca00078ec0ff */
[----:B------:R-:W-:Y:S04]  /*1e30*/  LDS.64 R14, [R2+UR4] ;  /* 0x00000004020e7984 */ /* 0x000fe80008000a00 */
[----:B------:R-:W1:Y:S04]  /*1e40*/  LDS.64 R16, [R0] ;  /* 0x0000000000107984 */ /* 0x000e680000000a00 */
[----:B------:R-:W2:Y:S04]  /*1e50*/  LDS.64 R20, [R2+UR4+0x10] ;  /* 0x0000100402147984 */ /* 0x000ea80008000a00 */
[----:B------:R-:W-:Y:S04]  /*1e60*/  LDS.64 R12, [R2+UR4+0x60] ;  /* 0x00006004020c7984 */ /* 0x000fe80008000a00 */
[----:B------:R-:W3:Y:S04]  /*1e70*/  LDS.64 R6, [R0+0x18] ;  /* 0x0000180000067984 */ /* 0x000ee80000000a00 */
[----:B------:R-:W4:Y:S04]  /*1e80*/  LDS.64 R18, [R2+UR4+0x70] ;  /* 0x0000700402127984 */ /* 0x000f280008000a00 */
[----:B------:R-:W-:Y:S04]  /*1e90*/  LDS.64 R4, [R2+UR4+0xc0] ;  /* 0x0000c00402047984 */ /* 0x000fe80008000a00 */
[----:B------:R-:W5:Y:S04]  /*1ea0*/  LDS.64 R10, [R0+0x30] ;  /* 0x00003000000a7984 */ /* 0x000f680000000a00 */
[----:B------:R-:W5:Y:S01]  /*1eb0*/  LDS.64 R8, [R2+UR4+0xd0] ;  /* 0x0000d00402087984 */ /* 0x000f620008000a00 */
[C---:B-1----:R-:W-:Y:S01]  /*1ec0*/  FFMA R25, R16.reuse, R14, R25 ;  /* 0x0000000e10197223 */ /* 0x042fe20000000019 */
[----:B------:R-:W-:-:S02]  /*1ed0*/  FFMA R26, R16, R15, R22 ;  /* 0x0000000f101a7223 */ /* 0x000fc40000000016 */
[----:B------:R-:W-:Y:S01]  /*1ee0*/  LDS.64 R14, [R0+0x48] ;  /* 0x00004800000e7984 */ /* 0x000fe20000000a00 */
[C---:B--2---:R-:W-:Y:S01]  /*1ef0*/  FFMA R27, R16.reuse, R20, R23 ;  /* 0x00000014101b7223 */ /* 0x044fe20000000017 */
[----:B------:R-:W-:Y:S02]  /*1f00*/  FFMA R16, R16, R21, R24 ;  /* 0x0000001510107223 */ /* 0x000fe40000000018 */
[----:B------:R-:W1:Y:S04]  /*1f10*/  LDS.64 R22, [R2+UR4+0x120] ;  /* 0x0001200402167984 */ /* 0x000e680008000a00 */
[----:B------:R-:W2:Y:S01]  /*1f20*/  LDS.64 R20, [R2+UR4+0x130] ;  /* 0x0001300402147984 */ /* 0x000ea20008000a00 */
[C---:B---3--:R-:W-:Y:S01]  /*1f30*/  FFMA R25, R6.reuse, R12, R25 ;  /* 0x0000000c06197223 */ /* 0x048fe20000000019 */
[----:B------:R-:W-:-:S02]  /*1f40*/  FFMA R26, R6, R13, R26 ;  /* 0x0000000d061a7223 */ /* 0x000fc4000000001a */
[----:B------:R-:W-:Y:S01]  /*1f50*/  LDS.64 R12, [R0+0x60] ;  /* 0x00006000000c7984 */ /* 0x000fe20000000a00 */
[C---:B----4-:R-:W-:Y:S01]  /*1f60*/  FFMA R27, R6.reuse, R18, R27 ;  /* 0x00000012061b7223 */ /* 0x050fe2000000001b */
[----:B------:R-:W-:Y:S02]  /*1f70*/  FFMA R6, R6, R19, R16 ;  /* 0x0000001306067223 */ /* 0x000fe40000000010 */
[----:B------:R-:W3:Y:S01]  /*1f80*/  LDS.64 R18, [R2+UR4+0x190] ;  /* 0x0001900402127984 */ /* 0x000ee20008000a00 */
[C---:B-----5:R-:W-:Y:S01]  /*1f90*/  FFMA R25, R10.reuse, R4, R25 ;  /* 0x000000040a197223 */ /* 0x060fe20000000019 */
[C---:B------:R-:W-:Y:S02]  /*1fa0*/  FFMA R16, R10.reuse, R5, R26 ;  /* 0x000000050a107223 */ /* 0x040fe4000000001a */
[----:B------:R-:W4:Y:S01]  /*1fb0*/  LDS.64 R4, [R2+UR4+0x180] ;  /* 0x0001800402047984 */ /* 0x000f220008000a00 */
[C---:B------:R-:W-:Y:S01]  /*1fc0*/  FFMA R27, R10.reuse, R8, R27 ;  /* 0x000000080a1b7223 */ /* 0x040fe2000000001b */
[----:B------:R-:W-:-:S02]  /*1fd0*/  FFMA R6, R10, R9, R6 ;  /* 0x000000090a067223 */ /* 0x000fc40000000006 */
[----:B------:R-:W-:Y:S01]  /*1fe0*/  LDS.64 R8, [R0+0x78] ;  /* 0x0000780000087984 */ /* 0x000fe20000000a00 */
[C---:B-1----:R-:W-:Y:S01]  /*1ff0*/  FFMA R22, R14.reuse, R22, R25 ;  /* 0x000000160e167223 */ /* 0x042fe20000000019 */
[C---:B------:R-:W-:Y:S02]  /*2000*/  FFMA R10, R14.reuse, R23, R16 ;  /* 0x000000170e0a7223 */ /* 0x040fe40000000010 */
[----:B------:R-:W1:Y:S01]  /*2010*/  LDS.64 R24, [R2+UR4+0x1e0] ;  /* 0x0001e00402187984 */ /* 0x000e620008000a00 */
[C---:B--2---:R-:W-:Y:S01]  /*2020*/  FFMA R27, R14.reuse, R20, R27 ;  /* 0x000000140e1b7223 */ /* 0x044fe2000000001b */
[----:B------:R-:W-:Y:S02]  /*2030*/  FFMA R26, R14, R21, R6 ;  /* 0x000000150e1a7223 */ /* 0x000fe40000000006 */
[----:B------:R-:W2:Y:S01]  /*2040*/  LDS.64 R20, [R2+UR4+0x1f0] ;  /* 0x0001f00402147984 */ /* 0x000ea20008000a00 */
[C---:B---3--:R-:W-:Y:S01]  /*2050*/  FFMA R6, R12.reuse, R18, R27 ;  /* 0x000000120c067223 */ /* 0x048fe2000000001b */
[C---:B----4-:R-:W-:Y:S01]  /*2060*/  FFMA R14, R12.reuse, R5, R10 ;  /* 0x000000050c0e7223 */ /* 0x050fe2000000000a */
[C---:B------:R-:W-:Y:S01]  /*2070*/  FFMA R16, R12.reuse, R4, R22 ;  /* 0x000000040c107223 */ /* 0x040fe20000000016 */
[----:B------:R-:W-:Y:S01]  /*2080*/  FFMA R10, R12, R19, R26 ;  /* 0x000000130c0a7223 */ /* 0x000fe2000000001a */
[----:B------:R-:W-:Y:S04]  /*2090*/  LDS.64 R4, [R0+0x90] ;  /* 0x0000900000047984 */ /* 0x000fe80000000a00 */
[----:B------:R-:W3:Y:S04]  /*20a0*/  LDS.64 R18, [R2+UR4+0x240] ;  /* 0x0002400402127984 */ /* 0x000ee80008000a00 */
[----:B------:R-:W4:Y:S04]  /*20b0*/  LDS.64 R22, [R2+UR4+0x250] ;  /* 0x0002500402167984 */ /* 0x000f280008000a00 */
[----:B------:R-:W5:Y:S01]  /*20c0*/  LDS.64 R26, [R2+UR4+0x20] ;  /* 0x00002004021a7984 */ /* 0x000f620008000a00 */
[C---:B-1----:R-:W-:Y:S01]  /*20d0*/  FFMA R12, R8.reuse, R24, R16 ;  /* 0x00000018080c7223 */ /* 0x042fe20000000010 */
[----:B------:R-:W-:-:S02]  /*20e0*/  FFMA R14, R8, R25, R14 ;  /* 0x00000019080e7223 */ /* 0x000fc4000000000e */
[----:B------:R-:W1:Y:S01]  /*20f0*/  LDS.64 R24, [R2+UR4+0x30] ;  /* 0x0000300402187984 */ /* 0x000e620008000a00 */
[C---:B--2---:R-:W-:Y:S01]  /*2100*/  FFMA R6, R8.reuse, R20, R6 ;  /* 0x0000001408067223 */ /* 0x044fe20000000006 */
[----:B------:R-:W-:Y:S02]  /*2110*/  FFMA R10, R8, R21, R10 ;  /* 0x00000015080a7223 */ /* 0x000fe4000000000a */
[----:B------:R-:W2:Y:S01]  /*2120*/  LDS.64 R20, [R2+UR4+0x90] ;  /* 0x0000900402147984 */ /* 0x000ea20008000a00 */
[C---:B---3--:R-:W-:Y:S01]  /*2130*/  FFMA R12, R4.reuse, R18, R12 ;  /* 0x00000012040c7223 */ /* 0x048fe2000000000c */
[C---:B------:R-:W-:Y:S02]  /*2140*/  FFMA R8, R4.reuse, R19, R14 ;  /* 0x0000001304087223 */ /* 0x040fe4000000000e */
[----:B------:R-:W3:Y:S01]  /*2150*/  LDS.64 R18, [R2+UR4+0x80] ;  /* 0x0000800402127984 */ /* 0x000ee20008000a00 */
[C---:B----4-:R-:W-:Y:S01]  /*2160*/  FFMA R6, R4.reuse, R22, R6 ;  /* 0x0000001604067223 */ /* 0x050fe20000000006 */
[----:B------:R-:W-:-:S02]  /*2170*/  FFMA R10, R4, R23, R10 ;  /* 0x00000017040a7223 */ /* 0x000fc4000000000a */
[----:B------:R-:W4:Y:S01]  /*2180*/  LDS.64 R22, [R2+UR4+0xe0] ;  /* 0x0000e00402167984 */ /* 0x000f220008000a00 */
[----:B-----5:R-:W-:Y:S01]  /*2190*/  FFMA R12, R26, R17, R12 ;  /* 0x000000111a0c7223 */ /* 0x020fe2000000000c */
[C---:B------:R-:W-:Y:S02]  /*21a0*/  FFMA R8, R17.reuse, R27, R8 ;  /* 0x0000001b11087223 */ /* 0x040fe40000000008 */
[----:B------:R-:W5:Y:S01]  /*21b0*/  LDS.64 R26, [R2+UR4+0xf0] ;  /* 0x0000f004021a7984 */ /* 0x000f620008000a00 */
[----:B-1----:R-:W-:Y:S01]  /*21c0*/  FFMA R4, R24, R17, R6 ;  /* 0x0000001118047223 */ /* 0x002fe20000000006 */
[----:B------:R-:W-:Y:S02]  /*21d0*/  FFMA R10, R17, R25, R10 ;  /* 0x00000019110a7223 */ /* 0x000fe4000000000a */
[----:B------:R-:W1:Y:S02]  /*21e0*/  LDS.64 R16, [R2+UR4+0x140] ;  /* 0x0001400402107984 */ /* 0x000e640008000a00 */
[C---:B--2---:R-:W-:Y:S01]  /*21f0*/  FFMA R10, R7.reuse, R21, R10 ;  /* 0x00000015070a7223 */ /* 0x044fe2000000000a */
[-C--:B------:R-:W-:Y:S01]  /*2200*/  FFMA R4, R20, R7.reuse, R4 ;  /* 0x0000000714047223 */ /* 0x080fe20000000004 */
[----:B------:R-:W2:Y:S04]  /*2210*/  LDS.64 R24, [R2+UR4+0x1a0] ;  /* 0x0001a00402187984 */ /* 0x000ea80008000a00 */
[----:B------:R-:W2:Y:S01]  /*2220*/  LDS.64 R20, [R2+UR4+0x200] ;  /* 0x0002000402147984 */ /* 0x000ea20008000a00 */
[----:B---3--:R-:W-:Y:S01]  /*2230*/  FFMA R12, R18, R7, R12 ;  /* 0x00000007120c7223 */ /* 0x008fe2000000000c */
[----:B------:R-:W-:-:S02]  /*2240*/  FFMA R8, R7, R19, R8 ;  /* 0x0000001307087223 */ /* 0x000fc40000000008 */
[----:B------:R-:W3:Y:S01]  /*2250*/  LDS.64 R18, [R2+UR4+0x150] ;  /* 0x0001500402127984 */ /* 0x000ee20008000a00 */
[----:B----4-:R-:W-:Y:S01]  /*2260*/  FFMA R22, R22, R11, R12 ;  /* 0x0000000b16167223 */ /* 0x010fe2000000000c */
[C---:B------:R-:W-:Y:S02]  /*2270*/  FFMA R8, R11.reuse, R23, R8 ;  /* 0x000000170b087223 */ /* 0x040fe40000000008 */
[----:B------:R-:W4:Y:S01]  /*2280*/  LDS.64 R6, [R2+UR4+0x1b0] ;  /* 0x0001b00402067984 */ /* 0x000f220008000a00 */
[----:B-----5:R-:W-:Y:S01]  /*2290*/  FFMA R14, R11, R27, R10 ;  /* 0x0000001b0b0e7223 */ /* 0x020fe2000000000a */
[----:B------:R-:W-:Y:S02]  /*22a0*/  FFMA R4, R26, R11, R4 ;  /* 0x0000000b1a047223 */ /* 0x000fe40000000004 */
[----:B------:R-:W5:Y:S01]  /*22b0*/  LDS.64 R10, [R2+UR4+0x210] ;  /* 0x00021004020a7984 */ /* 0x000f620008000a00 */
[----:B-1----:R-:W-:Y:S01]  /*22c0*/  FFMA R27, R16, R15, R22 ;  /* 0x0000000f101b7223 */ /* 0x002fe20000000016 */
[----:B------:R-:W-:-:S02]  /*22d0*/  FFMA R16, R15, R17, R8 ;  /* 0x000000110f107223 */ /* 0x000fc40000000008 */
[----:B------:R-:W1:Y:S01]  /*22e0*/  LDS.64 R22, [R2+UR4+0x260] ;  /* 0x0002600402167984 */ /* 0x000e620008000a00 */
[----:B--2---:R-:W-:-:S03]  /*22f0*/  FFMA R27, R24, R13, R27 ;  /* 0x0000000d181b7223 */ /* 0x004fc6000000001b */
[----:B------:R-:W-:Y:S01]  /*2300*/  LDS R24, [R0+0x8] ;  /* 0x0000080000187984 */ /* 0x000fe20000000800 */
[----:B------:R-:W-:-:S03]  /*2310*/  FFMA R27, R20, R9, R27 ;  /* 0x00000009141b7223 */ /* 0x000fc6000000001b */
[----:B------:R-:W-:Y:S01]  /*2320*/  LDS R20, [R0+0x20] ;  /* 0x0000200000147984 */ /* 0x000fe20000000800 */
[----:B---3--:R-:W-:Y:S01]  /*2330*/  FFMA R12, R18, R15, R4 ;  /* 0x0000000f120c7223 */ /* 0x008fe20000000004 */
[----:B------:R-:W-:Y:S01]  /*2340*/  FFMA R8, R15, R19, R14 ;  /* 0x000000130f087223 */ /* 0x000fe2000000000e */
[C---:B------:R-:W-:Y:S01]  /*2350*/  FFMA R4, R13.reuse, R25, R16 ;  /* 0x000000190d047223 */ /* 0x040fe20000000010 */
[----:B------:R-:W2:Y:S01]  /*2360*/  LDS.64 R18, [R2+UR4+0x40] ;  /* 0x0000400402127984 */ /* 0x000ea20008000a00 */
[----:B----4-:R-:W-:Y:S01]  /*2370*/  FFMA R25, R6, R13, R12 ;  /* 0x0000000d06197223 */ /* 0x010fe2000000000c */
[----:B------:R-:W-:Y:S01]  /*2380*/  FFMA R8, R13, R7, R8 ;  /* 0x000000070d087223 */ /* 0x000fe20000000008 */
[C---:B------:R-:W-:Y:S01]  /*2390*/  FFMA R4, R9.reuse, R21, R4 ;  /* 0x0000001509047223 */ /* 0x040fe20000000004 */
[----:B------:R-:W3:Y:S01]  /*23a0*/  LDS.64 R16, [R2+UR4+0x270] ;  /* 0x0002700402107984 */ /* 0x000ee20008000a00 */
[----:B-----5:R-:W-:Y:S01]  /*23b0*/  FFMA R25, R10, R9, R25 ;  /* 0x000000090a197223 */ /* 0x020fe20000000019 */
[----:B------:R-:W-:-:S02]  /*23c0*/  FFMA R26, R9, R11, R8 ;  /* 0x0000000b091a7223 */ /* 0x000fc40000000008 */
[----:B------:R-:W4:Y:S04]  /*23d0*/  LDS.64 R14, [R2+UR4+0x50] ;  /* 0x00005004020e7984 */ /* 0x000f280008000a00 */
[----:B------:R-:W5:Y:S01]  /*23e0*/  LDS.64 R6, [R2+UR4+0xa0] ;  /* 0x0000a00402067984 */ /* 0x000f620008000a00 */
[----:B-1----:R-:W-:Y:S01]  /*23f0*/  FFMA R4, R5, R23, R4 ;  /* 0x0000001705047223 */ /* 0x002fe20000000004 */
[----:B------:R-:W-:Y:S02]  /*2400*/  FFMA R27, R22, R5, R27 ;  /* 0x00000005161b7223 */ /* 0x000fe4000000001b */
[----:B------:R-:W1:Y:S04]  /*2410*/  LDS.64 R8, [R2+UR4+0xb0] ;  /* 0x0000b00402087984 */ /* 0x000e680008000a00 */
[----:B------:R-:W-:Y:S04]  /*2420*/  LDS R21, [R0+0x38] ;  /* 0x0000380000157984 */ /* 0x000fe80000000800 */
[----:B------:R-:W1:Y:S04]  /*2430*/  LDS.64 R10, [R2+UR4+0x100] ;  /* 0x00010004020a7984 */ /* 0x000e680008000a00 */
[----:B------:R-:W1:Y:S01]  /*2440*/  LDS.64 R12, [R2+UR4+0x110] ;  /* 0x00011004020c7984 */ /* 0x000e620008000a00 */
[----:B--2---:R-:W-:-:S03]  /*2450*/  FFMA R22, R24, R19, R4 ;  /* 0x0000001318167223 */ /* 0x004fc60000000004 */
[----:B------:R-:W-:Y:S01]  /*2460*/  LDS R19, [R0+0x50] ;  /* 0x0000500000137984 */ /* 0x000fe20000000800 */
[----:B---3--:R-:W-:Y:S01]  /*2470*/  FFMA R23, R16, R5, R25 ;  /* 0x0000000510177223 */ /* 0x008fe20000000019 */
[----:B------:R-:W-:Y:S01]  /*2480*/  FFMA R26, R5, R17, R26 ;  /* 0x00000011051a7223 */ /* 0x000fe2000000001a */
[C---:B------:R-:W-:Y:S01]  /*2490*/  FFMA R25, R24.reuse, R18, R27 ;  /* 0x0000001218197223 */ /* 0x040fe2000000001b */
[----:B------:R-:W2:Y:S01]  /*24a0*/  LDS.64 R16, [R2+UR4+0x160] ;  /* 0x0001600402107984 */ /* 0x000ea20008000a00 */
[C---:B----4-:R-:W-:Y:S01]  /*24b0*/  FFMA R23, R24.reuse, R14, R23 ;  /* 0x0000000e18177223 */ /* 0x050fe20000000017 */
[----:B------:R-:W-:Y:S02]  /*24c0*/  FFMA R26, R24, R15, R26 ;  /* 0x0000000f181a7223 */ /* 0x000fe4000000001a */
[----:B------:R-:W3:Y:S01]  /*24d0*/  LDS.64 R4, [R2+UR4+0x170] ;  /* 0x0001700402047984 */ /* 0x000ee20008000a00 */
[C---:B-----5:R-:W-:Y:S01]  /*24e0*/  FFMA R24, R20.reuse, R6, R25 ;  /* 0x0000000614187223 */ /* 0x060fe20000000019 */
[----:B------:R-:W-:-:S02]  /*24f0*/  FFMA R22, R20, R7, R22 ;  /* 0x0000000714167223 */ /* 0x000fc40000000016 */
[----:B------:R-:W-:Y:S01]  /*2500*/  LDS R18, [R0+0x68] ;  /* 0x0000680000127984 */ /* 0x000fe20000000800 */
[C---:B-1----:R-:W-:Y:S01]  /*2510*/  FFMA R23, R20.reuse, R8, R23 ;  /* 0x0000000814177223 */ /* 0x042fe20000000017 */
[----:B------:R-:W-:Y:S02]  /*2520*/  FFMA R26, R20, R9, R26 ;  /* 0x00000009141a7223 */ /* 0x000fe4000000001a */
[----:B------:R-:W1:Y:S04]  /*2530*/  LDS.64 R14, [R2+UR4+0x1c0] ;  /* 0x0001c004020e7984 */ /* 0x000e680008000a00 */
[----:B------:R-:W4:Y:S01]  /*2540*/  LDS.64 R6, [R2+UR4+0x1d0] ;  /* 0x0001d00402067984 */ /* 0x000f220008000a00 */
[C---:B------:R-:W-:Y:S01]  /*2550*/  FFMA R10, R21.reuse, R10, R24 ;  /* 0x0000000a150a7223 */ /* 0x040fe20000000018 */
[----:B------:R-:W-:-:S02]  /*2560*/  FFMA R22, R21, R11, R22 ;  /* 0x0000000b15167223 */ /* 0x000fc40000000016 */
[----:B------:R-:W-:Y:S01]  /*2570*/  LDS R20, [R0+0x80] ;  /* 0x0000800000147984 */ /* 0x000fe20000000800 */
[C---:B------:R-:W-:Y:S01]  /*2580*/  FFMA R23, R21.reuse, R12, R23 ;  /* 0x0000000c15177223 */ /* 0x040fe20000000017 */
[----:B------:R-:W-:Y:S02]  /*2590*/  FFMA R26, R21, R13, R26 ;  /* 0x0000000d151a7223 */ /* 0x000fe4000000001a */
[----:B------:R-:W5:Y:S04]  /*25a0*/  LDS.64 R8, [R2+UR4+0x220] ;  /* 0x0002200402087984 */ /* 0x000f680008000a00 */
[----:B------:R-:W-:Y:S01]  /*25b0*/  LDS.64 R12, [R2+UR4+0x280] ;  /* 0x00028004020c7984 */ /* 0x000fe20008000a00 */
[C---:B--2---:R-:W-:Y:S01]  /*25c0*/  FFMA R21, R19.reuse, R16, R10 ;  /* 0x0000001013157223 */ /* 0x044fe2000000000a */
[----:B------:R-:W-:-:S02]  /*25d0*/  FFMA R24, R19, R17, R22 ;  /* 0x0000001113187223 */ /* 0x000fc40000000016 */
[----:B------:R-:W2:Y:S01]  /*25e0*/  LDS.64 R10, [R2+UR4+0x230] ;  /* 0x00023004020a7984 */ /* 0x000ea20008000a00 */
[C---:B---3--:R-:W-:Y:S01]  /*25f0*/  FFMA R23, R19.reuse, R4, R23 ;  /* 0x0000000413177223 */ /* 0x048fe20000000017 */
[----:B------:R-:W-:Y:S02]  /*2600*/  FFMA R26, R19, R5, R26 ;  /* 0x00000005131a7223 */ /* 0x000fe4000000001a */
[----:B------:R-:W3:Y:S04]  /*2610*/  LDS R22, [R0+0x98] ;  /* 0x0000980000167984 */ /* 0x000ee80000000800 */
[----:B------:R-:W3:Y:S01]  /*2620*/  LDS.64 R4, [R2+UR4+0x290] ;  /* 0x0002900402047984 */ /* 0x000ee20008000a00 */
[----:B------:R-:W-:-:S04]  /*2630*/  DEPBAR.LE SB0, 0x1 ;  /* 0x000080400000791a */ /* 0x000fc80000000000 */
[----:B------:R-:W-:Y:S01]  /*2640*/  BAR.SYNC.DEFER_BLOCKING 0x0 ;  /* 0x0000000000007b1d */ /* 0x000fe20000010000 */
[C---:B-1----:R-:W-:Y:S01]  /*2650*/  FFMA R19, R18.reuse, R14, R21 ;  /* 0x0000000e12137223 */ /* 0x042fe20000000015 */
[C---:B------:R-:W-:Y:S01]  /*2660*/  FFMA R24, R18.reuse, R15, R24 ;  /* 0x0000000f12187223 */ /* 0x040fe20000000018 */
[C---:B----4-:R-:W-:Y:S01]  /*2670*/  FFMA R25, R18.reuse, R6, R23 ;  /* 0x0000000612197223 */ /* 0x050fe20000000017 */
[----:B------:R-:W-:Y:S01]  /*2680*/  FFMA R26, R18, R7, R26 ;  /* 0x00000007121a7223 */ /* 0x000fe2000000001a */
[C---:B-----5:R-:W-:Y:S01]  /*2690*/  FFMA R19, R20.reuse, R8, R19 ;  /* 0x0000000814137223 */ /* 0x060fe20000000013 */
[C---:B------:R-:W-:Y:S01]  /*26a0*/  FFMA R24, R20.reuse, R9, R24 ;  /* 0x0000000914187223 */ /* 0x040fe20000000018 */
[----:B------:R-:W-:Y:S01]  /*26b0*/  LDS R21, [R0+0xabc] ;  /* 0x000abc0000157984 */ /* 0x000fe20000000800 */
[----:B--2---:R-:W-:-:S03]  /*26c0*/  FFMA R9, R20, R10, R25 ;  /* 0x0000000a14097223 */ /* 0x004fc60000000019 */
[----:B------:R-:W1:Y:S01]  /*26d0*/  LDS.64 R16, [R2+UR4+0x2a0] ;  /* 0x0002a00402107984 */ /* 0x000e620008000a00 */
[----:B------:R-:W-:Y:S01]  /*26e0*/  FFMA R25, R20, R11, R26 ;  /* 0x0000000b14197223 */ /* 0x000fe2000000001a */
[C---:B---3--:R-:W-:Y:S02]  /*26f0*/  FFMA R26, R22.reuse, R12, R19 ;  /* 0x0000000c161a7223 */ /* 0x048fe40000000013 */
[----:B------:R-:W2:Y:S01]  /*2700*/  LDS.64 R14, [R2+UR4+0x2b0] ;  /* 0x0002b004020e7984 */ /* 0x000ea20008000a00 */
[C---:B------:R-:W-:Y:S01]  /*2710*/  FFMA R10, R22.reuse, R13, R24 ;  /* 0x0000000d160a7223 */ /* 0x040fe20000000018 */
[C---:B------:R-:W-:Y:S02]  /*2720*/  FFMA R11, R22.reuse, R4, R9 ;  /* 0x00000004160b7223 */ /* 0x040fe40000000009 */
[----:B------:R-:W-:Y:S01]  /*2730*/  LDS R23, [R0+0xad4] ;  /* 0x000ad40000177984 */ /* 0x000fe20000000800 */
[----:B------:R-:W-:-:S03]  /*2740*/  FFMA R20, R22, R5, R25 ;  /* 0x0000000516147223 */ /* 0x000fc60000000019 */
[----:B------:R-:W3:Y:S04]  /*2750*/  LDS.64 R6, [R2+UR4+0x300] ;  /* 0x0003000402067984 */ /* 0x000ee80008000a00 */
[----:B------:R-:W4:Y:S04]  /*2760*/  LDS.64 R12, [R2+UR4+0x310] ;  /* 0x00031004020c7984 */ /* 0x000f280008000a00 */
[----:B------:R-:W-:Y:S04]  /*2770*/  LDS R24, [R0+0xaec] ;  /* 0x000aec0000187984 */ /* 0x000fe80000000800 */
[----:B------:R-:W5:Y:S04]  /*2780*/  LDS.64 R18, [R2+UR4+0x360] ;  /* 0x0003600402127984 */ /* 0x000f680008000a00 */
[----:B------:R-:W5:Y:S04]  /*2790*/  LDS.64 R8, [R2+UR4+0x370] ;  /* 0x0003700402087984 */ /* 0x000f680008000a00 */
[----:B------:R-:W-:Y:S04]  /*27a0*/  LDS R22, [R0+0xb04] ;  /* 0x000b040000167984 */ /* 0x000fe80000000800 */
[----:B------:R-:W5:Y:S01]  /*27b0*/  LDS.64 R4, [R2+UR4+0x3c0] ;  /* 0x0003c00402047984 */ /* 0x000f620008000a00 */
[C---:B-1----:R-:W-:Y:S01]  /*27c0*/  FFMA R26, R21.reuse, R16, R26 ;  /* 0x00000010151a7223 */ /* 0x042fe2000000001a */
[C---:B------:R-:W-:Y:S01]  /*27d0*/  FFMA R16, R21.reuse, R17, R10 ;  /* 0x0000001115107223 */ /* 0x040fe2000000000a */
[C---:B--2---:R-:W-:Y:S01]  /*27e0*/  FFMA R17, R21.reuse, R14, R11 ;  /* 0x0000000e15117223 */ /* 0x044fe2000000000b */
[----:B------:R-:W-:Y:S01]  /*27f0*/  FFMA R21, R21, R15, R20 ;  /* 0x0000000f15157223 */ /* 0x000fe20000000014 */
[----:B------:R-:W1:Y:S04]  /*2800*/  LDS.64 R10, [R2+UR4+0x3d0] ;  /* 0x0003d004020a7984 */ /* 0x000e680008000a00 */
[----:B------:R-:W-:Y:S01]  /*2810*/  LDS R20, [R0+0xb1c] ;  /* 0x000b1c0000147984 */ /* 0x000fe20000000800 */
[C---:B---3--:R-:W-:Y:S01]  /*2820*/  FFMA R25, R23.reuse, R6, R26 ;  /* 0x0000000617197223 */ /* 0x048fe2000000001a */
[----:B------:R-:W-:-:S02]  /*2830*/  FFMA R6, R23, R7, R16 ;  /* 0x0000000717067223 */ /* 0x000fc40000000010 */
[----:B------:R-:W2:Y:S01]  /*2840*/  LDS.64 R14, [R2+UR4+0x420] ;  /* 0x00042004020e7984 */ /* 0x000ea20008000a00 */
[C---:B----4-:R-:W-:Y:S01]  /*2850*/  FFMA R17, R23.reuse, R12, R17 ;  /* 0x0000000c17117223 */ /* 0x050fe20000000011 */
[----:B------:R-:W-:Y:S02]  /*2860*/  FFMA R23, R23, R13, R21 ;  /* 0x0000000d17177223 */ /* 0x000fe40000000015 */
[----:B------:R-:W3:Y:S01]  /*2870*/  LDS.64 R12, [R2+UR4+0x430] ;  /* 0x00043004020c7984 */ /* 0x000ee20008000a00 */
[C---:B-----5:R-:W-:Y:S01]  /*2880*/  FFMA R6, R24.reuse, R19, R6 ;  /* 0x0000001318067223 */ /* 0x060fe20000000006 */
[C---:B------:R-:W-:Y:S02]  /*2890*/  FFMA R21, R24.reuse, R18, R25 ;  /* 0x0000001218157223 */ /* 0x040fe40000000019 */
[----:B------:R-:W-:Y:S01]  /*28a0*/  LDS R18, [R0+0xb34] ;  /* 0x000b340000127984 */ /* 0x000fe20000000800 */
[C---:B------:R-:W-:Y:S01]  /*28b0*/  FFMA R19, R24.reuse, R8, R17 ;  /* 0x0000000818137223 */ /* 0x040fe20000000011 */
[----:B------:R-:W-:-:S02]  /*28c0*/  FFMA R24, R24, R9, R23 ;  /* 0x0000000918187223 */ /* 0x000fc40000000017 */
[----:B------:R-:W4:Y:S04]  /*28d0*/  LDS.64 R16, [R2+UR4+0x480] ;  /* 0x0004800402107984 */ /* 0x000f280008000a00 */
[----:B------:R-:W5:Y:S01]  /*28e0*/  LDS.64 R8, [R2+UR4+0x490] ;  /* 0x0004900402087984 */ /* 0x000f620008000a00 */
[C---:B------:R-:W-:Y:S01]  /*28f0*/  FFMA R21, R22.reuse, R4, R21 ;  /* 0x0000000416157223 */ /* 0x040fe20000000015 */
[C---:B------:R-:W-:Y:S02]  /*2900*/  FFMA R26, R22.reuse, R5, R6 ;  /* 0x00000005161a7223 */ /* 0x040fe40000000006 */
[----:B------:R-:W-:Y:S04]  /*2910*/  LDS R23, [R0+0xb4c] ;  /* 0x000b4c0000177984 */ /* 0x000fe80000000800 */
[----:B------:R-:W5:Y:S01]  /*2920*/  LDS.64 R4, [R2+UR4+0x4e0] ;  /* 0x0004e00402047984 */ /* 0x000f620008000a00 */
[C---:B-1----:R-:W-:Y:S01]  /*2930*/  FFMA R19, R22.reuse, R10, R19 ;  /* 0x0000000a16137223 */ /* 0x042fe20000000013 */
[----:B------:R-:W-:-:S02]  /*2940*/  FFMA R24, R22, R11, R24 ;  /* 0x0000000b16187223 */ /* 0x000fc40000000018 */
[----:B------:R-:W1:Y:S04]  /*2950*/  LDS.64 R6, [R2+UR4+0x4f0] ;  /* 0x0004f00402067984 */ /* 0x000e680008000a00 */
[----:B------:R-:W-:Y:S01]  /*2960*/  LDS.64 R10, [R0+0xac0] ;  /* 0x000ac000000a7984 */ /* 0x000fe20000000a00 */
[C---:B--2---:R-:W-:Y:S01]  /*2970*/  FFMA R21, R20.reuse, R14, R21 ;  /* 0x0000000e14157223 */ /* 0x044fe20000000015 */
[C---:B------:R-:W-:Y:S02]  /*2980*/  FFMA R22, R20.reuse, R15, R26 ;  /* 0x0000000f14167223 */ /* 0x040fe4000000001a */
[----:B------:R-:W2:Y:S01]  /*2990*/  LDS.64 R14, [R2+UR4+0x2c0] ;  /* 0x0002c004020e7984 */ /* 0x000ea20008000a00 */
[C---:B---3--:R-:W-:Y:S01]  /*29a0*/  FFMA R19, R20.reuse, R12, R19 ;  /* 0x0000000c14137223 */ /* 0x048fe20000000013 */
[----:B------:R-:W-:-:S02]  /*29b0*/  FFMA R24, R20, R13, R24 ;  /* 0x0000000d14187223 */ /* 0x000fc40000000018 */
[----:B------:R-:W-:Y:S01]  /*29c0*/  LDS.64 R12, [R0+0xad8] ;  /* 0x000ad800000c7984 */ /* 0x000fe20000000a00 */
[C---:B----4-:R-:W-:Y:S01]  /*29d0*/  FFMA R16, R18.reuse, R16, R21 ;  /* 0x0000001012107223 */ /* 0x050fe20000000015 */
[C---:B------:R-:W-:Y:S02]  /*29e0*/  FFMA R22, R18.reuse, R17, R22 ;  /* 0x0000001112167223 */ /* 0x040fe40000000016 */
[----:B------:R-:W-:Y:S01]  /*29f0*/  LDS.64 R20, [R2+UR4+0x320] ;  /* 0x0003200402147984 */ /* 0x000fe20008000a00 */
[C---:B-----5:R-:W-:Y:S01]  /*2a00*/  FFMA R27, R18.reuse, R8, R19 ;  /* 0x00000008121b7223 */ /* 0x060fe20000000013 */
[----:B------:R-:W-:Y:S02]  /*2a10*/  FFMA R24, R18, R9, R24 ;  /* 0x0000000912187223 */ /* 0x000fe40000000018 */
[----:B------:R-:W3:Y:S04]  /*2a20*/  LDS.64 R18, [R2+UR4+0x2d0] ;  /* 0x0002d00402127984 */ /* 0x000ee80008000a00 */
[----:B------:R-:W-:Y:S01]  /*2a30*/  LDS.64 R8, [R2+UR4+0x380] ;  /* 0x0003800402087984 */ /* 0x000fe20008000a00 */
[C---:B------:R-:W-:Y:S01]  /*2a40*/  FFMA R25, R23.reuse, R4, R16 ;  /* 0x0000000417197223 */ /* 0x040fe20000000010 */
[----:B------:R-:W-:-:S02]  /*2a50*/  FFMA R22, R23, R5, R22 ;  /* 0x0000000517167223 */ /* 0x000fc40000000016 */
[----:B------:R-:W4:Y:S01]  /*2a60*/  LDS.64 R4, [R2+UR4+0x330] ;  /* 0x0003300402047984 */ /* 0x000f220008000a00 */
[C---:B-1----:R-:W-:Y:S01]  /*2a70*/  FFMA R27, R23.reuse, R6, R27 ;  /* 0x00000006171b7223 */ /* 0x042fe2000000001b */
[----:B------:R-:W-:Y:S02]  /*2a80*/  FFMA R24, R23, R7, R24 ;  /* 0x0000000717187223 */ /* 0x000fe40000000018 */
[----:B------:R-:W1:Y:S04]  /*2a90*/  LDS.64 R16, [R0+0xaf0] ;  /* 0x000af00000107984 */ /* 0x000e680000000a00 */
[----:B------:R-:W5:Y:S01]  /*2aa0*/  LDS.64 R6, [R2+UR4+0x390] ;  /* 0x0003900402067984 */ /* 0x000f620008000a00 */
[C---:B--2---:R-:W-:Y:S01]  /*2ab0*/  FFMA R23, R10.reuse, R14, R25 ;  /* 0x0000000e0a177223 */ /* 0x044fe20000000019 */
[----:B------:R-:W-:-:S02]  /*2ac0*/  FFMA R22, R10, R15, R22 ;  /* 0x0000000f0a167223 */ /* 0x000fc40000000016 */
[----:B------:R-:W-:Y:S01]  /*2ad0*/  LDS.64 R14, [R0+0xb08] ;  /* 0x000b0800000e7984 */ /* 0x000fe20000000a00 */
[C---:B---3--:R-:W-:Y:S01]  /*2ae0*/  FFMA R24, R10.reuse, R19, R24 ;  /* 0x000000130a187223 */ /* 0x048fe20000000018 */
[----:B------:R-:W-:Y:S01]  /*2af0*/  FFMA R25, R10, R18, R27 ;  /* 0x000000120a197223 */ /* 0x000fe2000000001b */
[C---:B------:R-:W-:Y:S01]  /*2b00*/  FFMA R19, R12.reuse, R20, R23 ;  /* 0x000000140c137223 */ /* 0x040fe20000000017 */
[C---:B------:R-:W-:Y:S02]  /*2b10*/  FFMA R10, R12.reuse, R21, R22 ;  /* 0x000000150c0a7223 */ /* 0x040fe40000000016 */
[----:B------:R-:W2:Y:S01]  /*2b20*/  LDS.64 R20, [R2+UR4+0x3e0] ;  /* 0x0003e00402147984 */ /* 0x000ea20008000a00 */
[----:B----4-:R-:W-:-:S03]  /*2b30*/  FFMA R25, R12, R4, R25 ;  /* 0x000000040c197223 */ /* 0x010fc60000000019 */
[----:B------:R-:W3:Y:S01]  /*2b40*/  LDS.64 R22, [R2+UR4+0x3f0] ;  /* 0x0003f00402167984 */ /* 0x000ee20008000a00 */
[----:B------:R-:W-:Y:S01]  /*2b50*/  FFMA R12, R12, R5, R24 ;  /* 0x000000050c0c7223 */ /* 0x000fe20000000018 */
[C---:B-1----:R-:W-:Y:S01]  /*2b60*/  FFMA R27, R16.reuse, R8, R19 ;  /* 0x00000008101b7223 */ /* 0x042fe20000000013 */
[C---:B------:R-:W-:Y:S01]  /*2b70*/  FFMA R10, R16.reuse, R9, R10 ;  /* 0x00000009100a7223 */ /* 0x040fe2000000000a */
[----:B------:R-:W-:Y:S01]  /*2b80*/  LDS.64 R18, [R2+UR4+0x440] ;  /* 0x0004400402127984 */ /* 0x000fe20008000a00 */
[C---:B-----5:R-:W-:Y:S01]  /*2b90*/  FFMA R25, R16.reuse, R6, R25 ;  /* 0x0000000610197223 */ /* 0x060fe20000000019 */
[----:B------:R-:W-:Y:S02]  /*2ba0*/  FFMA R16, R16, R7, R12 ;  /* 0x0000000710107223 */ /* 0x000fe4000000000c */
[----:B------:R-:W1:Y:S04]  /*2bb0*/  LDS.64 R8, [R0+0xb20] ;  /* 0x000b200000087984 */ /* 0x000e680000000a00 */
[----:B------:R-:W4:Y:S04]  /*2bc0*/  LDS.64 R4, [R2+UR4+0x450] ;  /* 0x0004500402047984 */ /* 0x000f280008000a00 */
[----:B------:R-:W-:Y:S01]  /*2bd0*/  LDS.64 R6, [R0+0xb38] ;  /* 0x000b380000067984 */ /* 0x000fe20000000a00 */
[C---:B--2---:R-:W-:Y:S01]  /*2be0*/  FFMA R27, R14.reuse, R20, R27 ;  /* 0x000000140e1b7223 */ /* 0x044fe2000000001b */
[----:B------:R-:W-:-:S02]  /*2bf0*/  FFMA R10, R14, R21, R10 ;  /* 0x000000150e0a7223 */ /* 0x000fc4000000000a */
[----:B------:R-:W2:Y:S01]  /*2c00*/  LDS.64 R20, [R2+UR4+0x4b0] ;  /* 0x0004b00402147984 */ /* 0x000ea20008000a00 */
[C---:B---3--:R-:W-:Y:S01]  /*2c10*/  FFMA R12, R14.reuse, R22, R25 ;  /* 0x000000160e0c7223 */ /* 0x048fe20000000019 */
[----:B------:R-:W-:Y:S02]  /*2c20*/  FFMA R16, R14, R23, R16 ;  /* 0x000000170e107223 */ /* 0x000fe40000000010 */
[----:B------:R-:W3:Y:S04]  /*2c30*/  LDS.64 R24, [R2+UR4+0x4a0] ;  /* 0x0004a00402187984 */ /* 0x000ee80008000a00 */
[----:B------:R-:W-:Y:S01]  /*2c40*/  LDS.64 R22, [R2+UR4+0x500] ;  /* 0x0005000402167984 */ /* 0x000fe20008000a00 */
[C---:B-1----:R-:W-:Y:S01]  /*2c50*/  FFMA R27, R8.reuse, R18, R27 ;  /* 0x00000012081b7223 */ /* 0x042fe2000000001b */
[----:B------:R-:W-:-:S02]  /*2c60*/  FFMA R10, R8, R19, R10 ;  /* 0x00000013080a7223 */ /* 0x000fc4000000000a */
[----:B------:R-:W-:Y:S01]  /*2c70*/  LDS.64 R18, [R2+UR4+0x510] ;  /* 0x0005100402127984 */ /* 0x000fe20008000a00 */
[C---:B----4-:R-:W-:Y:S01]  /*2c80*/  FFMA R12, R8.reuse, R4, R12 ;  /* 0x00000004080c7223 */ /* 0x050fe2000000000c */
[----:B------:R-:W-:Y:S02]  /*2c90*/  FFMA R8, R8, R5, R16 ;  /* 0x0000000508087223 */ /* 0x000fe40000000010 */
[----:B------:R-:W1:Y:S02]  /*2ca0*/  LDS.64 R4, [R0+0xb50] ;  /* 0x000b500000047984 */ /* 0x000e640000000a00 */
[C---:B--2---:R-:W-:Y:S01]  /*2cb0*/  FFMA R8, R6.reuse, R21, R8 ;  /* 0x0000001506087223 */ /* 0x044fe20000000008 */
[C---:B---3--:R-:W-:Y:S01]  /*2cc0*/  FFMA R24, R6.reuse, R24, R27 ;  /* 0x0000001806187223 */ /* 0x048fe2000000001b */
[C---:B------:R-:W-:Y:S01]  /*2cd0*/  FFMA R10, R6.reuse, R25, R10 ;  /* 0x00000019060a7223 */ /* 0x040fe2000000000a */
[----:B------:R-:W-:Y:S01]  /*2ce0*/  FFMA R25, R6, R20, R12 ;  /* 0x0000001406197223 */ /* 0x000fe2000000000c */
[----:B------:R-:W2:Y:S04]  /*2cf0*/  LDS.64 R26, [R2+UR4+0x2e0] ;  /* 0x0002e004021a7984 */ /* 0x000ea80008000a00 */
[----:B------:R-:W3:Y:S01]  /*2d00*/  LDS.64 R20, [R2+UR4+0x2f0] ;  /* 0x0002f00402147984 */ /* 0x000ee20008000a00 */
[C---:B-1----:R-:W-:Y:S01]  /*2d10*/  FFMA R6, R4.reuse, R22, R24 ;  /* 0x0000001604067223 */ /* 0x042fe20000000018 */
[C---:B------:R-:W-:Y:S01]  /*2d20*/  FFMA R10, R4.reuse, R23, R10 ;  /* 0x00000017040a7223 */ /* 0x040fe2000000000a */
[C---:B------:R-:W-:Y:S01]  /*2d30*/  FFMA R12, R4.reuse, R18, R25 ;  /* 0x00000012040c7223 */ /* 0x040fe20000000019 */
[----:B------:R-:W1:Y:S01]  /*2d40*/  LDS.64 R22, [R2+UR4+0x340] ;  /* 0x0003400402167984 */ /* 0x000e620008000a00 */
[----:B------:R-:W-:-:S03]  /*2d50*/  FFMA R8, R4, R19, R8 ;  /* 0x0000001304087223 */ /* 0x000fc60000000008 */
[----:B------:R-:W4:Y:S04]  /*2d60*/  LDS.64 R24, [R2+UR4+0x350] ;  /* 0x0003500402187984 */ /* 0x000f280008000a00 */
[----:B------:R-:W5:Y:S01]  /*2d70*/  LDS.64 R18, [R2+UR4+0x3a0] ;  /* 0x0003a00402127984 */ /* 0x000f620008000a00 */
[----:B--2---:R-:W-:Y:S01]  /*2d80*/  FFMA R6, R26, R11, R6 ;  /* 0x0000000b1a067223 */ /* 0x004fe20000000006 */
[C---:B------:R-:W-:Y:S02]  /*2d90*/  FFMA R4, R11.reuse, R27, R10 ;  /* 0x0000001b0b047223 */ /* 0x040fe4000000000a */
[----:B------:R-:W2:Y:S01]  /*2da0*/  LDS.64 R26, [R2+UR4+0x3b0] ;  /* 0x0003b004021a7984 */ /* 0x000ea20008000a00 */
[----:B---3--:R-:W-:Y:S01]  /*2db0*/  FFMA R12, R20, R11, R12 ;  /* 0x0000000b140c7223 */ /* 0x008fe2000000000c */
[----:B------:R-:W-:-:S02]  /*2dc0*/  FFMA R8, R11, R21, R8 ;  /* 0x000000150b087223 */ /* 0x000fc40000000008 */
[----:B------:R-:W3:Y:S04]  /*2dd0*/  LDS.64 R10, [R2+UR4+0x400] ;  /* 0x00040004020a7984 */ /* 0x000ee80008000a00 */
[----:B------:R-:W3:Y:S01]  /*2de0*/  LDS.64 R20, [R2+UR4+0x410] ;  /* 0x0004100402147984 */ /* 0x000ee20008000a00 */
[----:B-1----:R-:W-:Y:S01]  /*2df0*/  FFMA R6, R22, R13, R6 ;  /* 0x0000000d16067223 */ /* 0x002fe20000000006 */
[C---:B------:R-:W-:Y:S02]  /*2e00*/  FFMA R4, R13.reuse, R23, R4 ;  /* 0x000000170d047223 */ /* 0x040fe40000000004 */
[----:B------:R-:W1:Y:S01]  /*2e10*/  LDS.64 R22, [R2+UR4+0x460] ;  /* 0x0004600402167984 */ /* 0x000e620008000a00 */
[----:B----4-:R-:W-:Y:S01]  /*2e20*/  FFMA R24, R24, R13, R12 ;  /* 0x0000000d18187223 */ /* 0x010fe2000000000c */
[----:B------:R-:W-:-:S02]  /*2e30*/  FFMA R8, R13, R25, R8 ;  /* 0x000000190d087223 */ /* 0x000fc40000000008 */
[----:B------:R-:W4:Y:S01]  /*2e40*/  LDS.64 R12, [R2+UR4+0x470] ;  /* 0x00047004020c7984 */ /* 0x000f220008000a00 */
[----:B-----5:R-:W-:Y:S01]  /*2e50*/  FFMA R25, R18, R17, R6 ;  /* 0x0000001112197223 */ /* 0x020fe20000000006 */
[C---:B------:R-:W-:Y:S02]  /*2e60*/  FFMA R4, R17.reuse, R19, R4 ;  /* 0x0000001311047223 */ /* 0x040fe40000000004 */
[----:B------:R-:W5:Y:S01]  /*2e70*/  LDS.64 R18, [R2+UR4+0x4d0] ;  /* 0x0004d00402127984 */ /* 0x000f620008000a00 */
[----:B--2---:R-:W-:Y:S01]  /*2e80*/  FFMA R6, R17, R27, R8 ;  /* 0x0000001b11067223 */ /* 0x004fe20000000008 */
[----:B------:R-:W-:Y:S02]  /*2e90*/  FFMA R24, R26, R17, R24 ;  /* 0x000000111a187223 */ /* 0x000fe40000000018 */
[----:B------:R-:W2:Y:S01]  /*2ea0*/  LDS.64 R16, [R2+UR4+0x4c0] ;  /* 0x0004c00402107984 */ /* 0x000ea20008000a00 */
[----:B---3--:R-:W-:Y:S01]  /*2eb0*/  FFMA R27, R10, R15, R25 ;  /* 0x0000000f0a1b7223 */ /* 0x008fe20000000019 */
[C---:B------:R-:W-:Y:S01]  /*2ec0*/  FFMA R4, R15.reuse, R11, R4 ;  /* 0x0000000b0f047223 */ /* 0x040fe20000000004 */
[----:B------:R-:W-:Y:S01]  /*2ed0*/  FFMA R25, R20, R15, R24 ;  /* 0x0000000f14197223 */ /* 0x000fe20000000018 */
[----:B------:R-:W-:-:S02]  /*2ee0*/  FFMA R6, R15, R21, R6 ;  /* 0x000000150f067223 */ /* 0x000fc40000000006 */
[----:B------:R-:W3:Y:S01]  /*2ef0*/  LDS.64 R20, [R2+UR4+0x520] ;  /* 0x0005200402147984 */ /* 0x000ee20008000a00 */
[----:B-1----:R-:W-:Y:S01]  /*2f00*/  FFMA R27, R22, R9, R27 ;  /* 0x00000009161b7223 */ /* 0x002fe2000000001b */
[----:B------:R-:W-:Y:S02]  /*2f10*/  FFMA R4, R9, R23, R4 ;  /* 0x0000001709047223 */ /* 0x000fe40000000004 */
[----:B------:R-:W1:Y:S01]  /*2f20*/  LDS.64 R22, [R2+UR4+0x530] ;  /* 0x0005300402167984 */ /* 0x000e620008000a00 */
[----:B------:R-:W-:-:S04]  /*2f30*/  DEPBAR.LE SB0, 0x0 ;  /* 0x000080000000791a */ /* 0x000fc80000000000 */
[----:B------:R-:W-:Y:S01]  /*2f40*/  BAR.SYNC.DEFER_BLOCKING 0x0 ;  /* 0x0000000000007b1d */ /* 0x000fe20000010000 */
[----:B----4-:R-:W-:Y:S01]  /*2f50*/  FFMA R25, R12, R9, R25 ;  /* 0x000000090c197223 */ /* 0x010fe20000000019 */
[----:B------:R-:W-:-:S03]  /*2f60*/  FFMA R6, R9, R13, R6 ;  /* 0x0000000d09067223 */ /* 0x000fc60000000006 */
[----:B-----5:R-:W-:Y:S01]  /*2f70*/  FFMA R25, R18, R7, R25 ;  /* 0x0000000712197223 */ /* 0x020fe20000000019 */
[C---:B------:R-:W-:Y:S01]  /*2f80*/  FFMA R8, R7.reuse, R19, R6 ;  /* 0x0000001307087223 */ /* 0x040fe20000000006 */
[----:B--2---:R-:W-:Y:S01]  /*2f90*/  FFMA R27, R16, R7, R27 ;  /* 0x00000007101b7223 */ /* 0x004fe2000000001b */
[----:B------:R-:W-:Y:S01]  /*2fa0*/  FFMA R4, R7, R17, R4 ;  /* 0x0000001107047223 */ /* 0x000fe20000000004 */
[----:B------:R-:W-:Y:S04]  /*2fb0*/  LDS.64 R10, [R0+0x1578] ;  /* 0x00157800000a7984 */ /* 0x000fe80000000a00 */
[----:B------:R-:W2:Y:S01]  /*2fc0*/  LDS.64 R14, [R2+UR4+0x540] ;  /* 0x00054004020e7984 */ /* 0x000ea20008000a00 */
[----:B---3--:R-:W-:Y:S01]  /*2fd0*/  FFMA R27, R20, R5, R27 ;  /* 0x00000005141b7223 */ /* 0x008fe2000000001b */
[----:B------:R-:W-:-:S02]  /*2fe0*/  FFMA R4, R5, R21, R4 ;  /* 0x0000001505047223 */ /* 0x000fc40000000004 */
[----:B------:R-:W3:Y:S01]  /*2ff0*/  LDS.64 R12, [R2+UR4+0x550] ;  /* 0x00055004020c7984 */ /* 0x000ee20008000a00 */
[----:B-1----:R-:W-:-:S03]  /*3000*/  FFMA R21, R22, R5, R25 ;  /* 0x0000000516157223 */ /* 0x002fc60000000019 */
[----:B------:R-:W-:Y:S01]  /*3010*/  LDS.64 R6, [R0+0x1590] ;  /* 0x0015900000067984 */ /* 0x000fe20000000a00 */
[----:B------:R-:W-:-:S03]  /*3020*/  FFMA R20, R5, R23, R8 ;  /* 0x0000001705147223 */ /* 0x000fc60000000008 */
[----:B------:R-:W1:Y:S04]  /*3030*/  LDS.64 R18, [R2+UR4+0x5a0] ;  /* 0x0005a00402127984 */ /* 0x000e680008000a00 */
[----:B------:R-:W4:Y:S04]  /*3040*/  LDS.64 R22, [R2+UR4+0x5b0] ;  /* 0x0005b00402167984 */ /* 0x000f280008000a00 */
[----:B------:R-:W-:Y:S04]  /*3050*/  LDS.64 R8, [R0+0x15a8] ;  /* 0x0015a80000087984 */ /* 0x000fe80000000a00 */
[----:B------:R-:W5:Y:S04]  /*3060*/  LDS.64 R24, [R2+UR4+0x600] ;  /* 0x0006000402187984 */ /* 0x000f680008000a00 */
[----:B------:R-:W5:Y:S01]  /*3070*/  LDS.64 R16, [R2+UR4+0x610] ;  /* 0x0006100402107984 */ /* 0x000f620008000a00 */
[C---:B--2---:R-:W-:Y:S01]  /*3080*/  FFMA R27, R10.reuse, R14, R27 ;  /* 0x0000000e0a1b7223 */ /* 0x044fe2000000001b */
[----:B------:R-:W-:-:S02]  /*3090*/  FFMA R14, R10, R15, R4 ;  /* 0x0000000f0a0e7223 */ /* 0x000fc40000000004 */
[----:B------:R-:W-:Y:S01]  /*30a0*/  LDS.64 R4, [R0+0x15c0] ;  /* 0x0015c00000047984 */ /* 0x000fe20000000a00 */
[C---:B---3--:R-:W-:Y:S01]  /*30b0*/  FFMA R15, R10.reuse, R12, R21 ;  /* 0x0000000c0a0f7223 */ /* 0x048fe20000000015 */
[----:B------:R-:W-:Y:S02]  /*30c0*/  FFMA R10, R10, R13, R20 ;  /* 0x0000000d0a0a7223 */ /* 0x000fe40000000014 */
[----:B------:R-:W2:Y:S04]  /*30d0*/  LDS.64 R20, [R2+UR4+0x660] ;  /* 0x0006600402147984 */ /* 0x000ea80008000a00 */
[----:B------:R-:W3:Y:S01]  /*30e0*/  LDS.64 R12, [R2+UR4+0x670] ;  /* 0x00067004020c7984 */ /* 0x000ee20008000a00 */
[C---:B-1----:R-:W-:Y:S01]  /*30f0*/  FFMA R18, R6.reuse, R18, R27 ;  /* 0x0000001206127223 */ /* 0x042fe2000000001b */
[C---:B------:R-:W-:Y:S01]  /*3100*/  FFMA R14, R6.reuse, R19, R14 ;  /* 0x00000013060e7223 */ /* 0x040fe2000000000e */
[C---:B----4-:R-:W-:Y:S01]  /*3110*/  FFMA R27, R6.reuse, R22, R15 ;  /* 0x00000016061b7223 */ /* 0x050fe2000000000f */
[----:B------:R-:W-:-:S02]  /*3120*/  FFMA R10, R6, R23, R10 ;  /* 0x00000017060a7223 */ /* 0x000fc4000000000a */
[----:B------:R-:W-:Y:S01]  /*3130*/  LDS.64 R22, [R2+UR4+0x6d0] ;  /* 0x0006d00402167984 */ /* 0x000fe20008000a00 */
[C---:B-----5:R-:W-:Y:S01]  /*3140*/  FFMA R24, R8.reuse, R24, R18 ;  /* 0x0000001808187223 */ /* 0x060fe20000000012 */
[C---:B------:R-:W-:Y:S02]  /*3150*/  FFMA R6, R8.reuse, R25, R14 ;  /* 0x0000001908067223 */ /* 0x040fe4000000000e */
[----:B------:R-:W1:Y:S01]  /*3160*/  LDS.64 R18, [R0+0x15d8] ;  /* 0x0015d80000127984 */ /* 0x000e620000000a00 */
[C---:B------:R-:W-:Y:S01]  /*3170*/  FFMA R27, R8.reuse, R16, R27 ;  /* 0x00000010081b7223 */ /* 0x040fe2000000001b */
[----:B------:R-:W-:Y:S02]  /*3180*/  FFMA R10, R8, R17, R10 ;  /* 0x00000011080a7223 */ /* 0x000fe4000000000a */
[----:B------:R-:W4:Y:S04]  /*3190*/  LDS.64 R14, [R2+UR4+0x6c0] ;  /* 0x0006c004020e7984 */ /* 0x000f280008000a00 */
[----:B------:R-:W-:Y:S01]  /*31a0*/  LDS.64 R16, [R0+0x15f0] ;  /* 0x0015f00000107984 */ /* 0x000fe20000000a00 */
[C---:B--2---:R-:W-:Y:S01]  /*31b0*/  FFMA R25, R4.reuse, R20, R24 ;  /* 0x0000001404197223 */ /* 0x044fe20000000018 */
[----:B------:R-:W-:-:S02]  /*31c0*/  FFMA R6, R4, R21, R6 ;  /* 0x0000001504067223 */ /* 0x000fc40000000006 */
[----:B------:R-:W2:Y:S01]  /*31d0*/  LDS.64 R20, [R2+UR4+0x720] ;  /* 0x0007200402147984 */ /* 0x000ea20008000a00 */
[C---:B---3--:R-:W-:Y:S01]  /*31e0*/  FFMA R27, R4.reuse, R12, R27 ;  /* 0x0000000c041b7223 */ /* 0x048fe2000000001b */
[----:B------:R-:W-:Y:S02]  /*31f0*/  FFMA R10, R4, R13, R10 ;  /* 0x0000000d040a7223 */ /* 0x000fe4000000000a */
[----:B------:R-:W3:Y:S01]  /*3200*/  LDS.64 R12, [R2+UR4+0x730] ;  /* 0x00073004020c7984 */ /* 0x000ee20008000a00 */
[C---:B-1----:R-:W-:Y:S01]  /*3210*/  FFMA R4, R18.reuse, R22, R27 ;  /* 0x0000001612047223 */ /* 0x042fe2000000001b */
[C---:B------:R-:W-:Y:S02]  /*3220*/  FFMA R23, R18.reuse, R23, R10 ;  /* 0x0000001712177223 */ /* 0x040fe4000000000a */
[----:B------:R-:W-:Y:S01]  /*3230*/  LDS.64 R26, [R2+UR4+0x790] ;  /* 0x00079004021a7984 */ /* 0x000fe20008000a00 */
[C---:B----4-:R-:W-:Y:S01]  /*3240*/  FFMA R8, R18.reuse, R14, R25 ;  /* 0x0000000e12087223 */ /* 0x050fe20000000019 */
[----:B------:R-:W-:-:S02]  /*3250*/  FFMA R6, R18, R15, R6 ;  /* 0x0000000f12067223 */ /* 0x000fc40000000006 */
[----:B------:R-:W-:Y:S04]  /*3260*/  LDS.64 R24, [R2+UR4+0x780] ;  /* 0x0007800402187984 */ /* 0x000fe80008000a00 */
[----:B------:R-:W1:Y:S01]  /*3270*/  LDS.64 R14, [R0+0x1608] ;  /* 0x00160800000e7984 */ /* 0x000e620000000a00 */
[C---:B--2---:R-:W-:Y:S01]  /*3280*/  FFMA R8, R16.reuse, R20, R8 ;  /* 0x0000001410087223 */ /* 0x044fe20000000008 */
[C---:B------:R-:W-:Y:S02]  /*3290*/  FFMA R6, R16.reuse, R21, R6 ;  /* 0x0000001510067223 */ /* 0x040fe40000000006 */
[----:B------:R-:W2:Y:S01]  /*32a0*/  LDS.64 R20, [R2+UR4+0x560] ;  /* 0x0005600402147984 */ /* 0x000ea20008000a00 */
[C---:B---3--:R-:W-:Y:S01]  /*32b0*/  FFMA R4, R16.reuse, R12, R4 ;  /* 0x0000000c10047223 */ /* 0x048fe20000000004 */
[----:B------:R-:W-:-:S02]  /*32c0*/  FFMA R16, R16, R13, R23 ;  /* 0x0000000d10107223 */ /* 0x000fc40000000017 */
[----:B------:R-:W3:Y:S04]  /*32d0*/  LDS.64 R22, [R2+UR4+0x570] ;  /* 0x0005700402167984 */ /* 0x000ee80008000a00 */
[----:B------:R-:W4:Y:S01]  /*32e0*/  LDS.64 R12, [R2+UR4+0x5c0] ;  /* 0x0005c004020c7984 */ /* 0x000f220008000a00 */
[C---:B-1----:R-:W-:Y:S01]  /*32f0*/  FFMA R8, R14.reuse, R24, R8 ;  /* 0x000000180e087223 */ /* 0x042fe20000000008 */
[C---:B------:R-:W-:Y:S01]  /*3300*/  FFMA R6, R14.reuse, R25, R6 ;  /* 0x000000190e067223 */ /* 0x040fe20000000006 */
[C---:B------:R-:W-:Y:S01]  /*3310*/  FFMA R4, R14.reuse, R26, R4 ;  /* 0x0000001a0e047223 */ /* 0x040fe20000000004 */
[----:B------:R-:W1:Y:S01]  /*3320*/  LDS.64 R24, [R2+UR4+0x5d0] ;  /* 0x0005d00402187984 */ /* 0x000e620008000a00 */
[----:B------:R-:W-:-:S03]  /*3330*/  FFMA R14, R14, R27, R16 ;  /* 0x0000001b0e0e7223 */ /* 0x000fc60000000010 */
[----:B------:R-:W5:Y:S01]  /*3340*/  LDS.64 R26, [R2+UR4+0x620] ;  /* 0x00062004021a7984 */ /* 0x000f620008000a00 */
[----:B--2---:R-:W-:Y:S01]  /*3350*/  FFMA R8, R20, R11, R8 ;  /* 0x0000000b14087223 */ /* 0x004fe20000000008 */
[C---:B------:R-:W-:Y:S02]  /*3360*/  FFMA R6, R11.reuse, R21, R6 ;  /* 0x000000150b067223 */ /* 0x040fe40000000006 */
[----:B------:R-:W2:Y:S01]  /*3370*/  LDS.64 R20, [R2+UR4+0x630] ;  /* 0x0006300402147984 */ /* 0x000ea20008000a00 */
[----:B---3--:R-:W-:Y:S01]  /*3380*/  FFMA R4, R22, R11, R4 ;  /* 0x0000000b16047223 */ /* 0x008fe20000000004 */
[----:B------:R-:W-:Y:S02]  /*3390*/  FFMA R14, R11, R23, R14 ;  /* 0x000000170b0e7223 */ /* 0x000fe4000000000e */
[----:B------:R-:W3:Y:S01]  /*33a0*/  LDS.64 R10, [R2+UR4+0x680] ;  /* 0x00068004020a7984 */ /* 0x000ee20008000a00 */
[----:B----4-:R-:W-:Y:S01]  /*33b0*/  FFMA R12, R12, R7, R8 ;  /* 0x000000070c0c7223 */ /* 0x010fe20000000008 */
[----:B------:R-:W-:-:S02]  /*33c0*/  FFMA R8, R7, R13, R6 ;  /* 0x0000000d07087223 */ /* 0x000fc40000000006 */
[----:B------:R-:W4:Y:S01]  /*33d0*/  LDS.64 R22, [R2+UR4+0x690] ;  /* 0x0006900402167984 */ /* 0x000f220008000a00 */
[----:B-1----:R-:W-:Y:S01]  /*33e0*/  FFMA R24, R24, R7, R4 ;  /* 0x0000000718187223 */ /* 0x002fe20000000004 */
[----:B------:R-:W-:Y:S02]  /*33f0*/  FFMA R14, R7, R25, R14 ;  /* 0x00000019070e7223 */ /* 0x000fe4000000000e */
[----:B------:R-:W1:Y:S01]  /*3400*/  LDS.64 R6, [R2+UR4+0x6e0] ;  /* 0x0006e00402067984 */ /* 0x000e620008000a00 */
[C---:B-----5:R-:W-:Y:S01]  /*3410*/  FFMA R4, R9.reuse, R27, R8 ;  /* 0x0000001b09047223 */ /* 0x060fe20000000008 */
[-C--:B------:R-:W-:Y:S02]  /*3420*/  FFMA R26, R26, R9.reuse, R12 ;  /* 0x000000091a1a7223 */ /* 0x080fe4000000000c */
[----:B------:R-:W5:Y:S01]  /*3430*/  LDS.64 R12, [R2+UR4+0x6f0] ;  /* 0x0006f004020c7984 */ /* 0x000f620008000a00 */
[----:B--2---:R-:W-:Y:S01]  /*3440*/  FFMA R27, R20, R9, R24 ;  /* 0x00000009141b7223 */ /* 0x004fe20000000018 */
[----:B------:R-:W-:-:S02]  /*3450*/  FFMA R14, R9, R21, R14 ;  /* 0x00000015090e7223 */ /* 0x000fc4000000000e */
[----:B------:R-:W2:Y:S01]  /*3460*/  LDS.64 R24, [R2+UR4+0x750] ;  /* 0x0007500402187984 */ /* 0x000ea20008000a00 */
[----:B---3--:R-:W-:Y:S01]  /*3470*/  FFMA R26, R10, R5, R26 ;  /* 0x000000050a1a7223 */ /* 0x008fe2000000001a */
[C---:B------:R-:W-:Y:S02]  /*3480*/  FFMA R4, R5.reuse, R11, R4 ;  /* 0x0000000b05047223 */ /* 0x040fe40000000004 */
[----:B------:R-:W3:Y:S01]  /*3490*/  LDS.64 R8, [R2+UR4+0x740] ;  /* 0x0007400402087984 */ /* 0x000ee20008000a00 */
[----:B----4-:R-:W-:Y:S01]  /*34a0*/  FFMA R14, R5, R23, R14 ;  /* 0x00000017050e7223 */ /* 0x010fe2000000000e */
[----:B------:R-:W-:Y:S02]  /*34b0*/  FFMA R27, R22, R5, R27 ;  /* 0x00000005161b7223 */ /* 0x000fe4000000001b */
[----:B------:R-:W4:Y:S04]  /*34c0*/  LDS.64 R20, [R2+UR4+0x7a0] ;  /* 0x0007a00402147984 */ /* 0x000f280008000a00 */
[----:B------:R-:W4:Y:S04]  /*34d0*/  LDS.64 R10, [R2+UR4+0x7b0] ;  /* 0x0007b004020a7984 */ /* 0x000f280008000a00 */
[----:B------:R-:W-:Y:S01]  /*34e0*/  LDS R22, [R0+0x1598] ;  /* 0x0015980000167984 */ /* 0x000fe20000000800 */
[----:B-1----:R-:W-:Y:S01]  /*34f0*/  FFMA R23, R6, R19, R26 ;  /* 0x0000001306177223 */ /* 0x002fe2000000001a */
[----:B------:R-:W-:-:S02]  /*3500*/  FFMA R6, R19, R7, R4 ;  /* 0x0000000713067223 */ /* 0x000fc40000000004 */
[----:B------:R-:W-:Y:S01]  /*3510*/  LDS.64 R4, [R2+UR4+0x580] ;  /* 0x0005800402047984 */ /* 0x000fe20008000a00 */
[----:B-----5:R-:W-:Y:S01]  /*3520*/  FFMA R14, R19, R13, R14 ;  /* 0x0000000d130e7223 */ /* 0x020fe2000000000e */
[----:B------:R-:W-:Y:S02]  /*3530*/  FFMA R27, R12, R19, R27 ;  /* 0x000000130c1b7223 */ /* 0x000fe4000000001b */
[----:B------:R-:W1:Y:S04]  /*3540*/  LDS R12, [R0+0x1580] ;  /* 0x00158000000c7984 */ /* 0x000e680000000800 */
[----:B------:R-:W-:Y:S04]  /*3550*/  LDS R13, [R0+0x15b0] ;  /* 0x0015b000000d7984 */ /* 0x000fe80000000800 */
[----:B------:R-:W-:Y:S01]  /*3560*/  LDS.64 R18, [R2+UR4+0x640] ;  /* 0x0006400402127984 */ /* 0x000fe20008000a00 */
[C---:B--2---:R-:W-:Y:S01]  /*3570*/  FFMA R14, R17.reuse, R25, R14 ;  /* 0x00000019110e7223 */ /* 0x044fe2000000000e */
[----:B---3--:R-:W-:Y:S01]  /*3580*/  FFMA R7, R8, R17, R23 ;  /* 0x0000001108077223 */ /* 0x008fe20000000017 */
[----:B------:R-:W-:Y:S01]  /*3590*/  FFMA R16, R17, R9, R6 ;  /* 0x0000000911107223 */ /* 0x000fe20000000006 */
[----:B------:R-:W-:Y:S01]  /*35a0*/  FFMA R23, R24, R17, R27 ;  /* 0x0000001118177223 */ /* 0x000fe2000000001b */
[----:B------:R-:W2:Y:S01]  /*35b0*/  LDS.64 R8, [R2+UR4+0x5e0] ;  /* 0x0005e00402087984 */ /* 0x000ea20008000a00 */
[----:B----4-:R-:W-:Y:S01]  /*35c0*/  FFMA R25, R20, R15, R7 ;  /* 0x0000000f14197223 */ /* 0x010fe20000000007 */
[----:B------:R-:W-:-:S02]  /*35d0*/  FFMA R24, R15, R21, R16 ;  /* 0x000000150f187223 */ /* 0x000fc40000000010 */
[----:B------:R-:W3:Y:S01]  /*35e0*/  LDS.64 R6, [R2+UR4+0x590] ;  /* 0x0005900402067984 */ /* 0x000ee20008000a00 */
[----:B------:R-:W-:Y:S01]  /*35f0*/  FFMA R23, R10, R15, R23 ;  /* 0x0000000f0a177223 */ /* 0x000fe20000000017 */
[----:B------:R-:W-:Y:S02]  /*3600*/  FFMA R26, R15, R11, R14 ;  /* 0x0000000b0f1a7223 */ /* 0x000fe4000000000e */
[----:B------:R-:W4:Y:S04]  /*3610*/  LDS.64 R20, [R2+UR4+0x5f0] ;  /* 0x0005f00402147984 */ /* 0x000f280008000a00 */
[----:B------:R-:W5:Y:S04]  /*3620*/  LDS.64 R16, [R2+UR4+0x650] ;  /* 0x0006500402107984 */ /* 0x000f680008000a00 */
[----:B------:R-:W-:Y:S04]  /*3630*/  LDS R14, [R0+0x15c8] ;  /* 0x0015c800000e7984 */ /* 0x000fe80000000800 */
[----:B------:R-:W5:Y:S01]  /*3640*/  LDS.64 R10, [R2+UR4+0x6b0] ;  /* 0x0006b004020a7984 */ /* 0x000f620008000a00 */
[C---:B-1----:R-:W-:Y:S01]  /*3650*/  FFMA R25, R12.reuse, R4, R25 ;  /* 0x000000040c197223 */ /* 0x042fe20000000019 */
[----:B------:R-:W-:-:S03]  /*3660*/  FFMA R24, R12, R5, R24 ;  /* 0x000000050c187223 */ /* 0x000fc60000000018 */
[C---:B--2---:R-:W-:Y:S01]  /*3670*/  FFMA R8, R22.reuse, R8, R25 ;  /* 0x0000000816087223 */ /* 0x044fe20000000019 */
[----:B------:R-:W-:Y:S01]  /*3680*/  FFMA R24, R22, R9, R24 ;  /* 0x0000000916187223 */ /* 0x000fe20000000018 */
[----:B------:R-:W-:Y:S01]  /*3690*/  LDS R25, [R0+0x1610] ;  /* 0x0016100000197984 */ /* 0x000fe20000000800 */
[C---:B---3--:R-:W-:Y:S01]  /*36a0*/  FFMA R23, R12.reuse, R6, R23 ;  /* 0x000000060c177223 */ /* 0x048fe20000000017 */
[----:B------:R-:W-:Y:S01]  /*36b0*/  FFMA R26, R12, R7, R26 ;  /* 0x000000070c1a7223 */ /* 0x000fe2000000001a */
[C---:B------:R-:W-:Y:S01]  /*36c0*/  FFMA R5, R13.reuse, R18, R8 ;  /* 0x000000120d057223 */ /* 0x040fe20000000008 */
[----:B------:R-:W1:Y:S01]  /*36d0*/  LDS.64 R6, [R2+UR4+0x6a0] ;  /* 0x0006a00402067984 */ /* 0x000e620008000a00 */
[C---:B----4-:R-:W-:Y:S01]  /*36e0*/  FFMA R23, R22.reuse, R20, R23 ;  /* 0x0000001416177223 */ /* 0x050fe20000000017 */
[----:B------:R-:W-:Y:S01]  /*36f0*/  FFMA R4, R22, R21, R26 ;  /* 0x0000001516047223 */ /* 0x000fe2000000001a */
[C---:B------:R-:W-:Y:S01]  /*3700*/  FFMA R15, R13.reuse, R19, R24 ;  /* 0x000000130d0f7223 */ /* 0x040fe20000000018 */
[----:B------:R-:W-:Y:S01]  /*3710*/  LDS.64 R8, [R2+UR4+0x700] ;  /* 0x0007000402087984 */ /* 0x000fe20008000a00 */
[C---:B-----5:R-:W-:Y:S01]  /*3720*/  FFMA R22, R13.reuse, R16, R23 ;  /* 0x000000100d167223 */ /* 0x060fe20000000017 */
[----:B------:R-:W-:Y:S01]  /*3730*/  FFMA R4, R13, R17, R4 ;  /* 0x000000110d047223 */ /* 0x000fe20000000004 */
[----:B------:R-:W2:Y:S01]  /*3740*/  LDC.64 R26, c[0x0][0x380] ;  /* 0x0000e000ff1a7b82 */ /* 0x000ea20000000a00 */
[----:B------:R-:W3:Y:S04]  /*3750*/  LDS R23, [R0+0x15e0] ;  /* 0x0015e00000177984 */ /* 0x000ee80000000800 */
[----:B------:R-:W4:Y:S01]  /*3760*/  LDS.64 R18, [R2+UR4+0x710] ;  /* 0x0007100402127984 */ /* 0x000f220008000a00 */
[C---:B------:R-:W-:Y:S01]  /*3770*/  FFMA R10, R14.reuse, R10, R22 ;  /* 0x0000000a0e0a7223 */ /* 0x040fe20000000016 */
[----:B------:R-:W-:-:S02]  /*3780*/  FFMA R4, R14, R11, R4 ;  /* 0x0000000b0e047223 */ /* 0x000fc40000000004 */
[----:B------:R-:W-:Y:S04]  /*3790*/  LDS R24, [R0+0x15f8] ;  /* 0x0015f80000187984 */ /* 0x000fe80000000800 */
[----:B------:R-:W5:Y:S04]  /*37a0*/  LDS.64 R16, [R2+UR4+0x770] ;  /* 0x0007700402107984 */ /* 0x000f680008000a00 */
[----:B------:R-:W5:Y:S04]  /*37b0*/  LDS.64 R12, [R2+UR4+0x760] ;  /* 0x00076004020c7984 */ /* 0x000f680008000a00 */
[----:B------:R-:W5:Y:S01]  /*37c0*/  LDS.64 R20, [R2+UR4+0x7d0] ;  /* 0x0007d00402147984 */ /* 0x000f620008000a00 */
[----:B--2---:R-:W-:-:S03]  /*37d0*/  IMAD.WIDE.U32 R26, R29, 0x4, R26 ;  /* 0x000000041d1a7825 */ /* 0x004fc600078e001a */
[----:B------:R-:W2:Y:S01]  /*37e0*/  LDS.64 R2, [R2+UR4+0x7c0] ;  /* 0x0007c00402027984 */ /* 0x000ea20008000a00 */
[C---:B-1----:R-:W-:Y:S01]  /*37f0*/  FFMA R5, R14.reuse, R6, R5 ;  /* 0x000000060e057223 */ /* 0x042fe20000000005 */
[----:B------:R-:W-:-:S03]  /*3800*/  FFMA R14, R14, R7, R15 ;  /* 0x000000070e0e7223 */ /* 0x000fc6000000000f */
[C---:B---3--:R-:W-:Y:S01]  /*3810*/  FFMA R5, R23.reuse, R8, R5 ;  /* 0x0000000817057223 */ /* 0x048fe20000000005 */
[C---:B------:R-:W-:Y:S01]  /*3820*/  FFMA R14, R23.reuse, R9, R14 ;  /* 0x00000009170e7223 */ /* 0x040fe2000000000e */
[C---:B----4-:R-:W-:Y:S01]  /*3830*/  FFMA R7, R23.reuse, R18, R10 ;  /* 0x0000001217077223 */ /* 0x050fe2000000000a */
[----:B------:R-:W-:-:S03]  /*3840*/  FFMA R4, R23, R19, R4 ;  /* 0x0000001317047223 */ /* 0x000fc60000000004 */
[C---:B-----5:R-:W-:Y:S01]  /*3850*/  FFMA R16, R24.reuse, R16, R7 ;  /* 0x0000001018107223 */ /* 0x060fe20000000007 */
[C---:B------:R-:W-:Y:S01]  /*3860*/  FFMA R4, R24.reuse, R17, R4 ;  /* 0x0000001118047223 */ /* 0x040fe20000000004 */
[C---:B------:R-:W-:Y:S01]  /*3870*/  FFMA R5, R24.reuse, R12, R5 ;  /* 0x0000000c18057223 */ /* 0x040fe20000000005 */
[----:B------:R-:W-:Y:S01]  /*3880*/  FFMA R14, R24, R13, R14 ;  /* 0x0000000d180e7223 */ /* 0x000fe2000000000e */
[C---:B------:R-:W-:Y:S01]  /*3890*/  FFMA R7, R25.reuse, R20, R16 ;  /* 0x0000001419077223 */ /* 0x040fe20000000010 */
[C---:B------:R-:W-:Y:S01]  /*38a0*/  FFMA R21, R25.reuse, R21, R4 ;  /* 0x0000001519157223 */ /* 0x040fe20000000004 */
[C---:B--2---:R-:W-:Y:S01]  /*38b0*/  FFMA R5, R25.reuse, R2, R5 ;  /* 0x0000000219057223 */ /* 0x044fe20000000005 */
[----:B------:R-:W-:Y:S02]  /*38c0*/  FFMA R3, R25, R3, R14 ;  /* 0x0000000319037223 */ /* 0x000fe4000000000e */
[----:B------:R-:W-:Y:S04]  /*38d0*/  STG.E desc[UR8][R26.64+0x10], R7 ;  /* 0x000010071a007986 */ /* 0x000fe8000c101908 */
[----:B------:R-:W-:Y:S04]  /*38e0*/  STG.E desc[UR8][R26.64+0x14], R21 ;  /* 0x000014151a007986 */ /* 0x000fe8000c101908 */
[----:B------:R-:W-:Y:S04]  /*38f0*/  STG.E desc[UR8][R26.64], R5 ;  /* 0x000000051a007986 */ /* 0x000fe8000c101908 */
[----:B------:R-:W-:Y:S01]  /*3900*/  STG.E desc[UR8][R26.64+0x4], R3 ;  /* 0x000004031a007986 */ /* 0x000fe2000c101908 */
[----:B------:R-:W-:Y:S05]  /*3910*/  EXIT ;  /* 0x000000000000794d */ /* 0x000fea0003800000 */
.L_x_22:
[----:B------:R-:W-:-:S00]  /*3920*/  BRA `(.L_x_22) ;  /* 0xfffffffc00fc7947 */ /* 0x000fc0000383ffff */
[----:B------:R-:W-:-:S00]  /*3930*/  NOP ;  /* 0x0000000000007918 */ /* 0x000fc00000000000 */
        /* <DEDUP_REMOVED lines=12> */
.L_x_23:


//--------------------- .nv.shared.main_kernel    --------------------------
	.section	.nv.shared.main_kernel,"aw",@nobits
	.sectionflags	@""
	.align	4
.nv.shared.main_kernel:
	.zero		14704


//--------------------- .nv.shared.reserved.0     --------------------------
	.section	.nv.shared.reserved.0,"aw",@nobits
	.weak		__nv_reservedSMEM_offset_0_alias
	.size		__nv_reservedSMEM_offset_0_alias, 0, 64
	.other		__nv_reservedSMEM_offset_0_alias,@"STO_CUDA_RESERVED_SHARED STV_DEFAULT"
__nv_reservedSMEM_offset_0_alias:
	.zero		0
	.zero		64


//--------------------- .nv.constant0.main_kernel --------------------------
	.section	.nv.constant0.main_kernel,"a",@progbits
	.sectionflags	@""
	.align	4
.nv.constant0.main_kernel:
	.zero		920


//--------------------- SYMBOLS --------------------------

	.type		.nv.reservedSmem.offset0,@object
	.size		.nv.reservedSmem.offset0,0x4
	.type		.nv.reservedSmem.cap,@object
	.size		.nv.reservedSmem.cap,0x4
